//
// Generated by NVIDIA NVVM Compiler
//
// Compiler Build ID: CL-36424714
// Cuda compilation tools, release 13.0, V13.0.88
// Based on NVVM 20.0.0
//

.version 9.0
.target sm_100
.address_size 64

	// .globl	my_kernel_kernel1
// _ZZ17my_kernel_kernel0E18PaddedInput_shared has been demoted
// _ZZ17my_kernel_kernel0E18placeholder_shared has been demoted

.visible .entry my_kernel_kernel1(
	.param .u64 .ptr .align 1 my_kernel_kernel1_param_0,
	.param .u64 .ptr .align 1 my_kernel_kernel1_param_1,
	.param .u64 .ptr .align 1 my_kernel_kernel1_param_2
)
{
	.reg .b32 	%r<9>;
	.reg .b32 	%f<9>;
	.reg .b64 	%rd<12>;

	ld.param.u64 	%rd1, [my_kernel_kernel1_param_0];
	ld.param.u64 	%rd2, [my_kernel_kernel1_param_1];
	ld.param.u64 	%rd3, [my_kernel_kernel1_param_2];
	cvta.to.global.u64 	%rd4, %rd1;
	cvta.to.global.u64 	%rd5, %rd3;
	cvta.to.global.u64 	%rd6, %rd2;
	mov.u32 	%r1, %ctaid.x;
	shl.b32 	%r2, %r1, 6;
	mov.u32 	%r3, %tid.x;
	add.s32 	%r4, %r2, %r3;
	mul.wide.u32 	%rd7, %r4, 4;
	add.s64 	%rd8, %rd6, %rd7;
	ld.global.nc.f32 	%f1, [%rd8];
	mul.hi.u32 	%r5, %r4, -2004318071;
	shr.u32 	%r6, %r5, 9;
	mul.lo.s32 	%r7, %r6, 960;
	sub.s32 	%r8, %r4, %r7;
	mul.wide.u32 	%rd9, %r8, 4;
	add.s64 	%rd10, %rd5, %rd9;
	ld.global.nc.f32 	%f2, [%rd10];
	add.f32 	%f3, %f1, %f2;
	add.f32 	%f4, %f3, 0f40400000;
	min.f32 	%f5, %f4, 0f40C00000;
	max.f32 	%f6, %f5, 0f00000000;
	mul.f32 	%f7, %f6, 0f3E2AAAAD;
	mul.f32 	%f8, %f3, %f7;
	add.s64 	%rd11, %rd4, %rd7;
	st.global.f32 	[%rd11], %f8;
	ret;

}
	// .globl	my_kernel_kernel0
.visible .entry my_kernel_kernel0(
	.param .u64 .ptr .align 1 my_kernel_kernel0_param_0,
	.param .u64 .ptr .align 1 my_kernel_kernel0_param_1,
	.param .u64 .ptr .align 1 my_kernel_kernel0_param_2
)
{
	.reg .pred 	%p<5>;
	.reg .b16 	%rs<165>;
	.reg .b32 	%r<209>;
	.reg .b32 	%f<329>;
	.reg .b64 	%rd<81>;
	// demoted variable
	.shared .align 4 .b8 _ZZ17my_kernel_kernel0E18PaddedInput_shared[1120];
	// demoted variable
	.shared .align 4 .b8 _ZZ17my_kernel_kernel0E18placeholder_shared[15360];
	mov.u32 	%r31, %tid.x;
	cvt.u16.u32 	%rs4, %r31;
	mul.hi.u16 	%rs5, %rs4, 6554;
	mul.wide.u16 	%r32, %rs5, 1120;
	mov.u32 	%r33, %ctaid.x;
	mul.hi.u32 	%r34, %r33, 1717986919;
	shr.u32 	%r35, %r34, 2;
	mul.lo.s32 	%r1, %r35, 160;
	add.s32 	%r36, %r32, %r1;
	mul.lo.s16 	%rs6, %rs5, 10;
	sub.s16 	%rs7, %rs4, %rs6;
	shl.b16 	%rs8, %rs7, 2;
	cvt.u32.u16 	%r37, %rs8;
	add.s32 	%r2, %r36, %r37;
	shl.b16 	%rs9, %rs4, 2;
	or.b16  	%rs10, %rs9, 1;
	mul.hi.u16 	%rs11, %rs10, 3277;
	shr.u16 	%rs12, %rs11, 1;
	mul.wide.u16 	%r38, %rs12, 1120;
	mul.lo.s16 	%rs13, %rs12, 40;
	sub.s16 	%rs14, %rs10, %rs13;
	cvt.u32.u16 	%r39, %rs14;
	add.s32 	%r40, %r1, %r39;
	add.s32 	%r3, %r40, %r38;
	or.b16  	%rs15, %rs9, 2;
	mul.hi.u16 	%rs16, %rs15, 3277;
	shr.u16 	%rs17, %rs16, 1;
	mul.wide.u16 	%r41, %rs17, 1120;
	mul.lo.s16 	%rs18, %rs17, 40;
	sub.s16 	%rs19, %rs15, %rs18;
	cvt.u32.u16 	%r42, %rs19;
	add.s32 	%r43, %r1, %r42;
	add.s32 	%r4, %r43, %r41;
	or.b16  	%rs20, %rs9, 3;
	mul.hi.u16 	%rs21, %rs20, 3277;
	shr.u16 	%rs22, %rs21, 1;
	mul.wide.u16 	%r44, %rs22, 1120;
	mul.lo.s16 	%rs23, %rs22, 40;
	sub.s16 	%rs24, %rs20, %rs23;
	cvt.u32.u16 	%r45, %rs24;
	add.s32 	%r46, %r1, %r45;
	add.s32 	%r5, %r46, %r44;
	add.s16 	%rs25, %rs9, 48;
	mul.hi.u16 	%rs26, %rs25, 3277;
	shr.u16 	%rs27, %rs26, 1;
	mul.wide.u16 	%r47, %rs27, 1120;
	add.s16 	%rs28, %rs9, 8;
	mul.hi.u16 	%rs29, %rs28, 3277;
	shr.u16 	%rs30, %rs29, 1;
	mul.lo.s16 	%rs31, %rs30, 40;
	sub.s16 	%rs32, %rs28, %rs31;
	cvt.u32.u16 	%r48, %rs32;
	add.s32 	%r49, %r1, %r48;
	add.s32 	%r6, %r49, %r47;
	add.s16 	%rs33, %rs9, 49;
	mul.hi.u16 	%rs34, %rs33, 3277;
	shr.u16 	%rs35, %rs34, 1;
	mul.wide.u16 	%r50, %rs35, 1120;
	add.s16 	%rs36, %rs9, 9;
	mul.hi.u16 	%rs37, %rs36, 3277;
	shr.u16 	%rs38, %rs37, 1;
	mul.lo.s16 	%rs39, %rs38, 40;
	sub.s16 	%rs40, %rs36, %rs39;
	cvt.u32.u16 	%r51, %rs40;
	add.s32 	%r52, %r1, %r51;
	add.s32 	%r7, %r52, %r50;
	add.s16 	%rs41, %rs9, 50;
	mul.hi.u16 	%rs42, %rs41, 3277;
	shr.u16 	%rs43, %rs42, 1;
	mul.wide.u16 	%r53, %rs43, 1120;
	add.s16 	%rs44, %rs9, 10;
	mul.hi.u16 	%rs45, %rs44, 3277;
	shr.u16 	%rs46, %rs45, 1;
	mul.lo.s16 	%rs47, %rs46, 40;
	sub.s16 	%rs48, %rs44, %rs47;
	cvt.u32.u16 	%r54, %rs48;
	add.s32 	%r55, %r1, %r54;
	add.s32 	%r8, %r55, %r53;
	add.s16 	%rs49, %rs9, 51;
	mul.hi.u16 	%rs50, %rs49, 3277;
	shr.u16 	%rs51, %rs50, 1;
	mul.wide.u16 	%r56, %rs51, 1120;
	add.s16 	%rs52, %rs9, 11;
	mul.hi.u16 	%rs53, %rs52, 3277;
	shr.u16 	%rs54, %rs53, 1;
	mul.lo.s16 	%rs55, %rs54, 40;
	sub.s16 	%rs56, %rs52, %rs55;
	cvt.u32.u16 	%r57, %rs56;
	add.s32 	%r58, %r1, %r57;
	add.s32 	%r9, %r58, %r56;
	add.s16 	%rs57, %rs9, 96;
	mul.hi.u16 	%rs58, %rs57, 3277;
	shr.u16 	%rs59, %rs58, 1;
	mul.wide.u16 	%r59, %rs59, 1120;
	add.s16 	%rs60, %rs9, 16;
	mul.hi.u16 	%rs61, %rs60, 3277;
	shr.u16 	%rs62, %rs61, 1;
	mul.lo.s16 	%rs63, %rs62, 40;
	sub.s16 	%rs64, %rs60, %rs63;
	cvt.u32.u16 	%r60, %rs64;
	add.s32 	%r61, %r1, %r60;
	add.s32 	%r10, %r61, %r59;
	add.s16 	%rs65, %rs9, 97;
	mul.hi.u16 	%rs66, %rs65, 3277;
	shr.u16 	%rs67, %rs66, 1;
	mul.wide.u16 	%r62, %rs67, 1120;
	add.s16 	%rs68, %rs9, 17;
	mul.hi.u16 	%rs69, %rs68, 3277;
	shr.u16 	%rs70, %rs69, 1;
	mul.lo.s16 	%rs71, %rs70, 40;
	sub.s16 	%rs72, %rs68, %rs71;
	cvt.u32.u16 	%r63, %rs72;
	add.s32 	%r64, %r1, %r63;
	add.s32 	%r11, %r64, %r62;
	add.s16 	%rs73, %rs9, 98;
	mul.hi.u16 	%rs74, %rs73, 3277;
	shr.u16 	%rs75, %rs74, 1;
	mul.wide.u16 	%r65, %rs75, 1120;
	add.s16 	%rs76, %rs9, 18;
	mul.hi.u16 	%rs77, %rs76, 3277;
	shr.u16 	%rs78, %rs77, 1;
	mul.lo.s16 	%rs79, %rs78, 40;
	sub.s16 	%rs80, %rs76, %rs79;
	cvt.u32.u16 	%r66, %rs80;
	add.s32 	%r67, %r1, %r66;
	add.s32 	%r12, %r67, %r65;
	add.s16 	%rs81, %rs9, 99;
	mul.hi.u16 	%rs82, %rs81, 3277;
	shr.u16 	%rs83, %rs82, 1;
	mul.wide.u16 	%r68, %rs83, 1120;
	add.s16 	%rs84, %rs9, 19;
	mul.hi.u16 	%rs85, %rs84, 3277;
	shr.u16 	%rs86, %rs85, 1;
	mul.lo.s16 	%rs87, %rs86, 40;
	sub.s16 	%rs88, %rs84, %rs87;
	cvt.u32.u16 	%r69, %rs88;
	add.s32 	%r70, %r1, %r69;
	add.s32 	%r13, %r70, %r68;
	add.s16 	%rs89, %rs9, 144;
	mul.hi.u16 	%rs90, %rs89, 3277;
	shr.u16 	%rs91, %rs90, 1;
	mul.wide.u16 	%r71, %rs91, 1120;
	add.s16 	%rs92, %rs9, 24;
	mul.hi.u16 	%rs93, %rs92, 3277;
	shr.u16 	%rs94, %rs93, 1;
	mul.lo.s16 	%rs95, %rs94, 40;
	sub.s16 	%rs96, %rs92, %rs95;
	cvt.u32.u16 	%r72, %rs96;
	add.s32 	%r73, %r1, %r72;
	add.s32 	%r14, %r73, %r71;
	add.s16 	%rs97, %rs9, 145;
	mul.hi.u16 	%rs98, %rs97, 3277;
	shr.u16 	%rs99, %rs98, 1;
	mul.wide.u16 	%r74, %rs99, 1120;
	add.s16 	%rs100, %rs9, 25;
	mul.hi.u16 	%rs101, %rs100, 3277;
	shr.u16 	%rs102, %rs101, 1;
	mul.lo.s16 	%rs103, %rs102, 40;
	sub.s16 	%rs104, %rs100, %rs103;
	cvt.u32.u16 	%r75, %rs104;
	add.s32 	%r76, %r1, %r75;
	add.s32 	%r15, %r76, %r74;
	add.s16 	%rs105, %rs9, 146;
	mul.hi.u16 	%rs106, %rs105, 3277;
	shr.u16 	%rs107, %rs106, 1;
	mul.wide.u16 	%r77, %rs107, 1120;
	add.s16 	%rs108, %rs9, 26;
	mul.hi.u16 	%rs109, %rs108, 3277;
	shr.u16 	%rs110, %rs109, 1;
	mul.lo.s16 	%rs111, %rs110, 40;
	sub.s16 	%rs112, %rs108, %rs111;
	cvt.u32.u16 	%r78, %rs112;
	add.s32 	%r79, %r1, %r78;
	add.s32 	%r16, %r79, %r77;
	add.s16 	%rs113, %rs9, 147;
	mul.hi.u16 	%rs114, %rs113, 3277;
	shr.u16 	%rs115, %rs114, 1;
	mul.wide.u16 	%r80, %rs115, 1120;
	add.s16 	%rs116, %rs9, 27;
	mul.hi.u16 	%rs117, %rs116, 3277;
	shr.u16 	%rs118, %rs117, 1;
	mul.lo.s16 	%rs119, %rs118, 40;
	sub.s16 	%rs120, %rs116, %rs119;
	cvt.u32.u16 	%r81, %rs120;
	add.s32 	%r82, %r1, %r81;
	add.s32 	%r17, %r82, %r80;
	add.s16 	%rs121, %rs9, 192;
	mul.hi.u16 	%rs122, %rs121, 3277;
	shr.u16 	%rs123, %rs122, 1;
	mul.wide.u16 	%r83, %rs123, 1120;
	add.s16 	%rs124, %rs9, 32;
	mul.hi.u16 	%rs125, %rs124, 3277;
	shr.u16 	%rs126, %rs125, 1;
	mul.lo.s16 	%rs127, %rs126, 40;
	sub.s16 	%rs128, %rs124, %rs127;
	cvt.u32.u16 	%r84, %rs128;
	add.s32 	%r85, %r1, %r84;
	add.s32 	%r18, %r85, %r83;
	add.s16 	%rs129, %rs9, 193;
	mul.hi.u16 	%rs130, %rs129, 3277;
	shr.u16 	%rs131, %rs130, 1;
	mul.wide.u16 	%r86, %rs131, 1120;
	add.s16 	%rs132, %rs9, 33;
	mul.hi.u16 	%rs133, %rs132, 3277;
	shr.u16 	%rs134, %rs133, 1;
	mul.lo.s16 	%rs135, %rs134, 40;
	sub.s16 	%rs136, %rs132, %rs135;
	cvt.u32.u16 	%r87, %rs136;
	add.s32 	%r88, %r1, %r87;
	add.s32 	%r19, %r88, %r86;
	add.s16 	%rs137, %rs9, 194;
	mul.hi.u16 	%rs138, %rs137, 3277;
	shr.u16 	%rs139, %rs138, 1;
	mul.wide.u16 	%r89, %rs139, 1120;
	add.s16 	%rs140, %rs9, 34;
	mul.hi.u16 	%rs141, %rs140, 3277;
	shr.u16 	%rs142, %rs141, 1;
	mul.lo.s16 	%rs143, %rs142, 40;
	sub.s16 	%rs144, %rs140, %rs143;
	cvt.u32.u16 	%r90, %rs144;
	add.s32 	%r91, %r1, %r90;
	add.s32 	%r20, %r91, %r89;
	add.s16 	%rs145, %rs9, 195;
	mul.hi.u16 	%rs146, %rs145, 3277;
	shr.u16 	%rs147, %rs146, 1;
	mul.wide.u16 	%r92, %rs147, 1120;
	add.s16 	%rs148, %rs9, 35;
	mul.hi.u16 	%rs149, %rs148, 3277;
	shr.u16 	%rs150, %rs149, 1;
	mul.lo.s16 	%rs151, %rs150, 40;
	sub.s16 	%rs152, %rs148, %rs151;
	cvt.u32.u16 	%r93, %rs152;
	add.s32 	%r94, %r1, %r93;
	add.s32 	%r21, %r94, %r92;
	add.s16 	%rs153, %rs9, 241;
	mul.hi.u16 	%rs154, %rs153, 3277;
	shr.u16 	%rs155, %rs154, 1;
	mul.lo.s16 	%rs1, %rs155, 1120;
	add.s16 	%rs156, %rs9, 242;
	mul.hi.u16 	%rs157, %rs156, 3277;
	shr.u16 	%rs158, %rs157, 1;
	mul.lo.s16 	%rs2, %rs158, 1120;
	add.s16 	%rs159, %rs9, 243;
	mul.hi.u16 	%rs160, %rs159, 3277;
	shr.u16 	%rs161, %rs160, 1;
	mul.lo.s16 	%rs3, %rs161, 1120;
	mul.lo.s32 	%r95, %r35, 10;
	sub.s32 	%r96, %r33, %r95;
	mul.lo.s32 	%r22, %r96, 96;
	mul.hi.u16 	%rs162, %rs4, 683;
	mul.lo.s16 	%rs163, %rs162, 96;
	sub.s16 	%rs164, %rs4, %rs163;
	cvt.u32.u16 	%r23, %rs164;
	mov.b32 	%r206, 0;
	mov.f32 	%f217, 0f00000000;
	mov.f32 	%f218, %f217;
	mov.f32 	%f219, %f217;
	mov.f32 	%f220, %f217;
	mov.f32 	%f221, %f217;
	mov.f32 	%f222, %f217;
	mov.f32 	%f223, %f217;
	mov.f32 	%f224, %f217;
	mov.f32 	%f225, %f217;
	mov.f32 	%f226, %f217;
	mov.f32 	%f227, %f217;
	mov.f32 	%f228, %f217;
	mov.f32 	%f229, %f217;
	mov.f32 	%f230, %f217;
	mov.f32 	%f231, %f217;
	mov.f32 	%f232, %f217;
	mov.f32 	%f233, %f217;
	mov.f32 	%f234, %f217;
	mov.f32 	%f235, %f217;
	mov.f32 	%f236, %f217;
	mov.f32 	%f237, %f217;
	mov.f32 	%f238, %f217;
	mov.f32 	%f239, %f217;
	mov.f32 	%f240, %f217;
	mov.f32 	%f241, %f217;
	mov.f32 	%f242, %f217;
	mov.f32 	%f243, %f217;
	mov.f32 	%f244, %f217;
	mov.f32 	%f245, %f217;
	mov.f32 	%f246, %f217;
	mov.f32 	%f247, %f217;
	mov.f32 	%f248, %f217;
	mov.f32 	%f249, %f217;
	mov.f32 	%f250, %f217;
	mov.f32 	%f251, %f217;
	mov.f32 	%f252, %f217;
	mov.f32 	%f253, %f217;
	mov.f32 	%f254, %f217;
	mov.f32 	%f255, %f217;
	mov.f32 	%f256, %f217;
	mov.f32 	%f257, %f217;
	mov.f32 	%f258, %f217;
	mov.f32 	%f259, %f217;
	mov.f32 	%f260, %f217;
	mov.f32 	%f261, %f217;
	mov.f32 	%f262, %f217;
	mov.f32 	%f263, %f217;
	mov.f32 	%f264, %f217;
	mov.f32 	%f265, %f217;
	mov.f32 	%f266, %f217;
	mov.f32 	%f267, %f217;
	mov.f32 	%f268, %f217;
	mov.f32 	%f269, %f217;
	mov.f32 	%f270, %f217;
	mov.f32 	%f271, %f217;
	mov.f32 	%f272, %f217;
$L__BB1_1:
	ld.param.u64 	%rd77, [my_kernel_kernel0_param_0];
	mov.u32 	%r97, %tid.x;
	setp.gt.u32 	%p1, %r97, 9;
	bar.sync 	0;
	mul.lo.s32 	%r98, %r206, 40;
	add.s32 	%r99, %r2, %r98;
	cvta.to.global.u64 	%rd4, %rd77;
	mul.wide.u32 	%rd5, %r99, 4;
	add.s64 	%rd6, %rd4, %rd5;
	ld.global.nc.f32 	%f170, [%rd6];
	shl.b32 	%r100, %r97, 4;
	mov.u32 	%r101, _ZZ17my_kernel_kernel0E18PaddedInput_shared;
	add.s32 	%r102, %r101, %r100;
	st.shared.f32 	[%r102], %f170;
	add.s32 	%r103, %r3, %r98;
	mul.wide.u32 	%rd7, %r103, 4;
	add.s64 	%rd8, %rd4, %rd7;
	ld.global.nc.f32 	%f171, [%rd8];
	st.shared.f32 	[%r102+4], %f171;
	add.s32 	%r104, %r4, %r98;
	mul.wide.u32 	%rd9, %r104, 4;
	add.s64 	%rd10, %rd4, %rd9;
	ld.global.nc.f32 	%f172, [%rd10];
	st.shared.f32 	[%r102+8], %f172;
	add.s32 	%r105, %r5, %r98;
	mul.wide.u32 	%rd11, %r105, 4;
	add.s64 	%rd12, %rd4, %rd11;
	ld.global.nc.f32 	%f173, [%rd12];
	st.shared.f32 	[%r102+12], %f173;
	add.s32 	%r106, %r6, %r98;
	mul.wide.u32 	%rd13, %r106, 4;
	add.s64 	%rd14, %rd4, %rd13;
	ld.global.nc.f32 	%f174, [%rd14];
	st.shared.f32 	[%r102+192], %f174;
	add.s32 	%r107, %r7, %r98;
	mul.wide.u32 	%rd15, %r107, 4;
	add.s64 	%rd16, %rd4, %rd15;
	ld.global.nc.f32 	%f175, [%rd16];
	st.shared.f32 	[%r102+196], %f175;
	add.s32 	%r108, %r8, %r98;
	mul.wide.u32 	%rd17, %r108, 4;
	add.s64 	%rd18, %rd4, %rd17;
	ld.global.nc.f32 	%f176, [%rd18];
	st.shared.f32 	[%r102+200], %f176;
	add.s32 	%r109, %r9, %r98;
	mul.wide.u32 	%rd19, %r109, 4;
	add.s64 	%rd20, %rd4, %rd19;
	ld.global.nc.f32 	%f177, [%rd20];
	st.shared.f32 	[%r102+204], %f177;
	add.s32 	%r110, %r10, %r98;
	mul.wide.u32 	%rd21, %r110, 4;
	add.s64 	%rd22, %rd4, %rd21;
	ld.global.nc.f32 	%f178, [%rd22];
	st.shared.f32 	[%r102+384], %f178;
	add.s32 	%r111, %r11, %r98;
	mul.wide.u32 	%rd23, %r111, 4;
	add.s64 	%rd24, %rd4, %rd23;
	ld.global.nc.f32 	%f179, [%rd24];
	st.shared.f32 	[%r102+388], %f179;
	add.s32 	%r112, %r12, %r98;
	mul.wide.u32 	%rd25, %r112, 4;
	add.s64 	%rd26, %rd4, %rd25;
	ld.global.nc.f32 	%f180, [%rd26];
	st.shared.f32 	[%r102+392], %f180;
	add.s32 	%r113, %r13, %r98;
	mul.wide.u32 	%rd27, %r113, 4;
	add.s64 	%rd28, %rd4, %rd27;
	ld.global.nc.f32 	%f181, [%rd28];
	st.shared.f32 	[%r102+396], %f181;
	add.s32 	%r114, %r14, %r98;
	mul.wide.u32 	%rd29, %r114, 4;
	add.s64 	%rd30, %rd4, %rd29;
	ld.global.nc.f32 	%f182, [%rd30];
	st.shared.f32 	[%r102+576], %f182;
	add.s32 	%r115, %r15, %r98;
	mul.wide.u32 	%rd31, %r115, 4;
	add.s64 	%rd32, %rd4, %rd31;
	ld.global.nc.f32 	%f183, [%rd32];
	st.shared.f32 	[%r102+580], %f183;
	add.s32 	%r116, %r16, %r98;
	mul.wide.u32 	%rd33, %r116, 4;
	add.s64 	%rd34, %rd4, %rd33;
	ld.global.nc.f32 	%f184, [%rd34];
	st.shared.f32 	[%r102+584], %f184;
	add.s32 	%r117, %r17, %r98;
	mul.wide.u32 	%rd35, %r117, 4;
	add.s64 	%rd36, %rd4, %rd35;
	ld.global.nc.f32 	%f185, [%rd36];
	st.shared.f32 	[%r102+588], %f185;
	add.s32 	%r118, %r18, %r98;
	mul.wide.u32 	%rd37, %r118, 4;
	add.s64 	%rd38, %rd4, %rd37;
	ld.global.nc.f32 	%f186, [%rd38];
	st.shared.f32 	[%r102+768], %f186;
	add.s32 	%r119, %r19, %r98;
	mul.wide.u32 	%rd39, %r119, 4;
	add.s64 	%rd40, %rd4, %rd39;
	ld.global.nc.f32 	%f187, [%rd40];
	st.shared.f32 	[%r102+772], %f187;
	add.s32 	%r120, %r20, %r98;
	mul.wide.u32 	%rd41, %r120, 4;
	add.s64 	%rd42, %rd4, %rd41;
	ld.global.nc.f32 	%f188, [%rd42];
	st.shared.f32 	[%r102+776], %f188;
	add.s32 	%r121, %r21, %r98;
	mul.wide.u32 	%rd43, %r121, 4;
	add.s64 	%rd44, %rd4, %rd43;
	ld.global.nc.f32 	%f189, [%rd44];
	st.shared.f32 	[%r102+780], %f189;
	@%p1 bra 	$L__BB1_3;
	ld.param.u64 	%rd78, [my_kernel_kernel0_param_0];
	mul.lo.s32 	%r122, %r206, 40;
	cvt.u64.u32 	%rd45, %r122;
	mov.u32 	%r123, %tid.x;
	shl.b32 	%r124, %r123, 2;
	add.s32 	%r125, %r124, %r1;
	cvt.u64.u32 	%rd46, %r125;
	add.s64 	%rd47, %rd46, %rd45;
	cvta.to.global.u64 	%rd48, %rd78;
	shl.b64 	%rd49, %rd47, 2;
	add.s64 	%rd50, %rd48, %rd49;
	ld.global.nc.f32 	%f190, [%rd50+26880];
	shl.b32 	%r126, %r123, 4;
	mov.u32 	%r127, _ZZ17my_kernel_kernel0E18PaddedInput_shared;
	add.s32 	%r128, %r127, %r126;
	st.shared.f32 	[%r128+960], %f190;
	cvt.u32.u16 	%r129, %rs1;
	mul.wide.u32 	%rd51, %r129, 4;
	add.s64 	%rd52, %rd50, %rd51;
	ld.global.nc.f32 	%f191, [%rd52+4];
	st.shared.f32 	[%r128+964], %f191;
	cvt.u32.u16 	%r130, %rs2;
	mul.wide.u32 	%rd53, %r130, 4;
	add.s64 	%rd54, %rd50, %rd53;
	ld.global.nc.f32 	%f192, [%rd54+8];
	st.shared.f32 	[%r128+968], %f192;
	cvt.u32.u16 	%r131, %rs3;
	mul.wide.u32 	%rd55, %r131, 4;
	add.s64 	%rd56, %rd50, %rd55;
	ld.global.nc.f32 	%f193, [%rd56+12];
	st.shared.f32 	[%r128+972], %f193;
$L__BB1_3:
	mov.b32 	%r207, 0;
	mad.lo.s32 	%r137, %r206, 38400, %r22;
	add.s32 	%r138, %r137, %r23;
$L__BB1_4:
	ld.param.u64 	%rd79, [my_kernel_kernel0_param_1];
	mov.u32 	%r133, %tid.x;
	mad.lo.s32 	%r134, %r207, 12, %r133;
	mul.hi.u32 	%r135, %r134, -1431655765;
	shr.u32 	%r136, %r135, 6;
	mad.lo.s32 	%r139, %r136, 960, %r138;
	cvta.to.global.u64 	%rd57, %rd79;
	mul.wide.u32 	%rd58, %r139, 4;
	add.s64 	%rd59, %rd57, %rd58;
	ld.global.nc.f32 	%f194, [%rd59];
	shl.b32 	%r140, %r134, 2;
	mov.u32 	%r141, _ZZ17my_kernel_kernel0E18placeholder_shared;
	add.s32 	%r142, %r141, %r140;
	st.shared.f32 	[%r142], %f194;
	add.s32 	%r143, %r134, 12;
	mul.hi.u32 	%r144, %r143, -1431655765;
	shr.u32 	%r145, %r144, 6;
	mul.lo.s32 	%r146, %r145, 96;
	sub.s32 	%r147, %r143, %r146;
	add.s32 	%r148, %r137, %r147;
	mad.lo.s32 	%r149, %r145, 960, %r148;
	mul.wide.u32 	%rd60, %r149, 4;
	add.s64 	%rd61, %rd57, %rd60;
	ld.global.nc.f32 	%f195, [%rd61];
	st.shared.f32 	[%r142+48], %f195;
	add.s32 	%r150, %r134, 24;
	mul.hi.u32 	%r151, %r150, -1431655765;
	shr.u32 	%r152, %r151, 6;
	mul.lo.s32 	%r153, %r152, 96;
	sub.s32 	%r154, %r150, %r153;
	add.s32 	%r155, %r137, %r154;
	mad.lo.s32 	%r156, %r152, 960, %r155;
	mul.wide.u32 	%rd62, %r156, 4;
	add.s64 	%rd63, %rd57, %rd62;
	ld.global.nc.f32 	%f196, [%rd63];
	st.shared.f32 	[%r142+96], %f196;
	add.s32 	%r157, %r134, 36;
	mul.hi.u32 	%r158, %r157, -1431655765;
	shr.u32 	%r159, %r158, 6;
	mul.lo.s32 	%r160, %r159, 96;
	sub.s32 	%r161, %r157, %r160;
	add.s32 	%r162, %r137, %r161;
	mad.lo.s32 	%r163, %r159, 960, %r162;
	mul.wide.u32 	%rd64, %r163, 4;
	add.s64 	%rd65, %rd57, %rd64;
	ld.global.nc.f32 	%f197, [%rd65];
	st.shared.f32 	[%r142+144], %f197;
	add.s32 	%r164, %r134, 48;
	mul.hi.u32 	%r165, %r164, -1431655765;
	shr.u32 	%r166, %r165, 6;
	mul.lo.s32 	%r167, %r166, 96;
	sub.s32 	%r168, %r164, %r167;
	add.s32 	%r169, %r137, %r168;
	mad.lo.s32 	%r170, %r166, 960, %r169;
	mul.wide.u32 	%rd66, %r170, 4;
	add.s64 	%rd67, %rd57, %rd66;
	ld.global.nc.f32 	%f198, [%rd67];
	st.shared.f32 	[%r142+192], %f198;
	add.s32 	%r171, %r134, 60;
	mul.hi.u32 	%r172, %r171, -1431655765;
	shr.u32 	%r173, %r172, 6;
	mul.lo.s32 	%r174, %r173, 96;
	sub.s32 	%r175, %r171, %r174;
	add.s32 	%r176, %r137, %r175;
	mad.lo.s32 	%r177, %r173, 960, %r176;
	mul.wide.u32 	%rd68, %r177, 4;
	add.s64 	%rd69, %rd57, %rd68;
	ld.global.nc.f32 	%f199, [%rd69];
	st.shared.f32 	[%r142+240], %f199;
	add.s32 	%r178, %r134, 72;
	mul.hi.u32 	%r179, %r178, -1431655765;
	shr.u32 	%r180, %r179, 6;
	mul.lo.s32 	%r181, %r180, 96;
	sub.s32 	%r182, %r178, %r181;
	add.s32 	%r183, %r137, %r182;
	mad.lo.s32 	%r184, %r180, 960, %r183;
	mul.wide.u32 	%rd70, %r184, 4;
	add.s64 	%rd71, %rd57, %rd70;
	ld.global.nc.f32 	%f200, [%rd71];
	st.shared.f32 	[%r142+288], %f200;
	add.s32 	%r185, %r134, 84;
	mul.hi.u32 	%r186, %r185, -1431655765;
	shr.u32 	%r187, %r186, 6;
	mul.lo.s32 	%r188, %r187, 96;
	sub.s32 	%r189, %r185, %r188;
	add.s32 	%r190, %r137, %r189;
	mad.lo.s32 	%r191, %r187, 960, %r190;
	mul.wide.u32 	%rd72, %r191, 4;
	add.s64 	%rd73, %rd57, %rd72;
	ld.global.nc.f32 	%f201, [%rd73];
	st.shared.f32 	[%r142+336], %f201;
	add.s32 	%r207, %r207, 8;
	setp.ne.s32 	%p2, %r207, 320;
	@%p2 bra 	$L__BB1_4;
	bar.sync 	0;
	mov.b32 	%r208, 0;
$L__BB1_6:
	shl.b32 	%r193, %r208, 2;
	mov.u32 	%r194, _ZZ17my_kernel_kernel0E18PaddedInput_shared;
	add.s32 	%r195, %r194, %r193;
	ld.shared.f32 	%f202, [%r195];
	mov.u32 	%r196, %tid.x;
	shl.b32 	%r197, %r196, 2;
	mad.lo.s32 	%r198, %r208, 96, %r197;
	shl.b32 	%r199, %r198, 2;
	mov.u32 	%r200, _ZZ17my_kernel_kernel0E18placeholder_shared;
	add.s32 	%r201, %r200, %r199;
	ld.shared.f32 	%f203, [%r201];
	fma.rn.f32 	%f272, %f202, %f203, %f272;
	ld.shared.f32 	%f204, [%r201+192];
	fma.rn.f32 	%f244, %f202, %f204, %f244;
	ld.shared.f32 	%f205, [%r195+160];
	fma.rn.f32 	%f268, %f205, %f203, %f268;
	fma.rn.f32 	%f240, %f205, %f204, %f240;
	ld.shared.f32 	%f206, [%r195+320];
	fma.rn.f32 	%f264, %f206, %f203, %f264;
	fma.rn.f32 	%f236, %f206, %f204, %f236;
	ld.shared.f32 	%f207, [%r195+480];
	fma.rn.f32 	%f260, %f207, %f203, %f260;
	fma.rn.f32 	%f232, %f207, %f204, %f232;
	ld.shared.f32 	%f208, [%r195+640];
	fma.rn.f32 	%f256, %f208, %f203, %f256;
	fma.rn.f32 	%f228, %f208, %f204, %f228;
	ld.shared.f32 	%f209, [%r195+800];
	fma.rn.f32 	%f252, %f209, %f203, %f252;
	fma.rn.f32 	%f224, %f209, %f204, %f224;
	ld.shared.f32 	%f210, [%r195+960];
	fma.rn.f32 	%f248, %f210, %f203, %f248;
	fma.rn.f32 	%f220, %f210, %f204, %f220;
	ld.shared.f32 	%f211, [%r201+4];
	fma.rn.f32 	%f271, %f202, %f211, %f271;
	ld.shared.f32 	%f212, [%r201+196];
	fma.rn.f32 	%f243, %f202, %f212, %f243;
	fma.rn.f32 	%f267, %f205, %f211, %f267;
	fma.rn.f32 	%f239, %f205, %f212, %f239;
	fma.rn.f32 	%f263, %f206, %f211, %f263;
	fma.rn.f32 	%f235, %f206, %f212, %f235;
	fma.rn.f32 	%f259, %f207, %f211, %f259;
	fma.rn.f32 	%f231, %f207, %f212, %f231;
	fma.rn.f32 	%f255, %f208, %f211, %f255;
	fma.rn.f32 	%f227, %f208, %f212, %f227;
	fma.rn.f32 	%f251, %f209, %f211, %f251;
	fma.rn.f32 	%f223, %f209, %f212, %f223;
	fma.rn.f32 	%f247, %f210, %f211, %f247;
	fma.rn.f32 	%f219, %f210, %f212, %f219;
	ld.shared.f32 	%f213, [%r201+8];
	fma.rn.f32 	%f270, %f202, %f213, %f270;
	ld.shared.f32 	%f214, [%r201+200];
	fma.rn.f32 	%f242, %f202, %f214, %f242;
	fma.rn.f32 	%f266, %f205, %f213, %f266;
	fma.rn.f32 	%f238, %f205, %f214, %f238;
	fma.rn.f32 	%f262, %f206, %f213, %f262;
	fma.rn.f32 	%f234, %f206, %f214, %f234;
	fma.rn.f32 	%f258, %f207, %f213, %f258;
	fma.rn.f32 	%f230, %f207, %f214, %f230;
	fma.rn.f32 	%f254, %f208, %f213, %f254;
	fma.rn.f32 	%f226, %f208, %f214, %f226;
	fma.rn.f32 	%f250, %f209, %f213, %f250;
	fma.rn.f32 	%f222, %f209, %f214, %f222;
	fma.rn.f32 	%f246, %f210, %f213, %f246;
	fma.rn.f32 	%f218, %f210, %f214, %f218;
	ld.shared.f32 	%f215, [%r201+12];
	fma.rn.f32 	%f269, %f202, %f215, %f269;
	ld.shared.f32 	%f216, [%r201+204];
	fma.rn.f32 	%f241, %f202, %f216, %f241;
	fma.rn.f32 	%f265, %f205, %f215, %f265;
	fma.rn.f32 	%f237, %f205, %f216, %f237;
	fma.rn.f32 	%f261, %f206, %f215, %f261;
	fma.rn.f32 	%f233, %f206, %f216, %f233;
	fma.rn.f32 	%f257, %f207, %f215, %f257;
	fma.rn.f32 	%f229, %f207, %f216, %f229;
	fma.rn.f32 	%f253, %f208, %f215, %f253;
	fma.rn.f32 	%f225, %f208, %f216, %f225;
	fma.rn.f32 	%f249, %f209, %f215, %f249;
	fma.rn.f32 	%f221, %f209, %f216, %f221;
	fma.rn.f32 	%f245, %f210, %f215, %f245;
	fma.rn.f32 	%f217, %f210, %f216, %f217;
	add.s32 	%r208, %r208, 1;
	setp.ne.s32 	%p3, %r208, 40;
	@%p3 bra 	$L__BB1_6;
	add.s32 	%r206, %r206, 1;
	setp.ne.s32 	%p4, %r206, 4;
	@%p4 bra 	$L__BB1_1;
	ld.param.u64 	%rd80, [my_kernel_kernel0_param_2];
	cvta.to.global.u64 	%rd74, %rd80;
	mov.u32 	%r202, %ctaid.x;
	mov.u32 	%r203, %tid.x;
	shl.b32 	%r204, %r203, 2;
	mad.lo.s32 	%r205, %r202, 96, %r204;
	mul.wide.u32 	%rd75, %r205, 4;
	add.s64 	%rd76, %rd74, %rd75;
	st.global.f32 	[%rd76], %f272;
	st.global.f32 	[%rd76+192], %f244;
	st.global.f32 	[%rd76+4], %f271;
	st.global.f32 	[%rd76+196], %f243;
	st.global.f32 	[%rd76+8], %f270;
	st.global.f32 	[%rd76+200], %f242;
	st.global.f32 	[%rd76+12], %f269;
	st.global.f32 	[%rd76+204], %f241;
	st.global.f32 	[%rd76+26880], %f268;
	st.global.f32 	[%rd76+27072], %f240;
	st.global.f32 	[%rd76+26884], %f267;
	st.global.f32 	[%rd76+27076], %f239;
	st.global.f32 	[%rd76+26888], %f266;
	st.global.f32 	[%rd76+27080], %f238;
	st.global.f32 	[%rd76+26892], %f265;
	st.global.f32 	[%rd76+27084], %f237;
	st.global.f32 	[%rd76+53760], %f264;
	st.global.f32 	[%rd76+53952], %f236;
	st.global.f32 	[%rd76+53764], %f263;
	st.global.f32 	[%rd76+53956], %f235;
	st.global.f32 	[%rd76+53768], %f262;
	st.global.f32 	[%rd76+53960], %f234;
	st.global.f32 	[%rd76+53772], %f261;
	st.global.f32 	[%rd76+53964], %f233;
	st.global.f32 	[%rd76+80640], %f260;
	st.global.f32 	[%rd76+80832], %f232;
	st.global.f32 	[%rd76+80644], %f259;
	st.global.f32 	[%rd76+80836], %f231;
	st.global.f32 	[%rd76+80648], %f258;
	st.global.f32 	[%rd76+80840], %f230;
	st.global.f32 	[%rd76+80652], %f257;
	st.global.f32 	[%rd76+80844], %f229;
	st.global.f32 	[%rd76+107520], %f256;
	st.global.f32 	[%rd76+107712], %f228;
	st.global.f32 	[%rd76+107524], %f255;
	st.global.f32 	[%rd76+107716], %f227;
	st.global.f32 	[%rd76+107528], %f254;
	st.global.f32 	[%rd76+107720], %f226;
	st.global.f32 	[%rd76+107532], %f253;
	st.global.f32 	[%rd76+107724], %f225;
	st.global.f32 	[%rd76+134400], %f252;
	st.global.f32 	[%rd76+134592], %f224;
	st.global.f32 	[%rd76+134404], %f251;
	st.global.f32 	[%rd76+134596], %f223;
	st.global.f32 	[%rd76+134408], %f250;
	st.global.f32 	[%rd76+134600], %f222;
	st.global.f32 	[%rd76+134412], %f249;
	st.global.f32 	[%rd76+134604], %f221;
	st.global.f32 	[%rd76+161280], %f248;
	st.global.f32 	[%rd76+161472], %f220;
	st.global.f32 	[%rd76+161284], %f247;
	st.global.f32 	[%rd76+161476], %f219;
	st.global.f32 	[%rd76+161288], %f246;
	st.global.f32 	[%rd76+161480], %f218;
	st.global.f32 	[%rd76+161292], %f245;
	st.global.f32 	[%rd76+161484], %f217;
	ret;

}


// ===== COMPILED SASS (sm_100) =====

	.target	sm_100

	.elftype	@"ET_EXEC"


//--------------------- .note.nv.tkinfo           --------------------------
	.section	.note.nv.tkinfo,"",@"SHT_NOTE"
	.sectionflags	@"SHF_NOTE_NV_TKINFO"
	.tkinfo
        /*0018*/ 	.word	0x00000002
        /*0030*/ 	.string	""
        /*0030*/ 	.string	"ptxas"
        /*0030*/ 	.string	"Cuda compilation tools, release 13.0, V13.0.88"
        /*0030*/ 	.string	"Build cuda_13.0.r13.0/compiler.36424714_0"
        /*0030*/ 	.string	"-arch sm_100 -m 64 "



//--------------------- .note.nv.cuinfo           --------------------------
	.section	.note.nv.cuinfo,"",@"SHT_NOTE"
	.sectionflags	@"SHF_NOTE_NV_CUINFO"
        /*0018*/ 	.short	0x0002
        /*001a*/ 	.short	0x0064
        /*001c*/ 	.short	0x0082
	.zero		2


//--------------------- .nv.info                  --------------------------
	.section	.nv.info,"",@"SHT_CUDA_INFO"
	.align	4


	//----- nvinfo : EIATTR_REGCOUNT
	.align		4
        /*0000*/ 	.byte	0x04, 0x2f
        /*0002*/ 	.short	(.L_1 - .L_0)
	.align		4
.L_0:
        /*0004*/ 	.word	index@(my_kernel_kernel1)
        /*0008*/ 	.word	0x0000000e


	//----- nvinfo : EIATTR_FRAME_SIZE
	.align		4
.L_1:
        /*000c*/ 	.byte	0x04, 0x11
        /*000e*/ 	.short	(.L_3 - .L_2)
	.align		4
.L_2:
        /*0010*/ 	.word	index@(my_kernel_kernel1)
        /*0014*/ 	.word	0x00000000


	//----- nvinfo : EIATTR_REGCOUNT
	.align		4
.L_3:
        /*0018*/ 	.byte	0x04, 0x2f
        /*001a*/ 	.short	(.L_5 - .L_4)
	.align		4
.L_4:
        /*001c*/ 	.word	index@(my_kernel_kernel0)
        /*0020*/ 	.word	0x00000060


	//----- nvinfo : EIATTR_FRAME_SIZE
	.align		4
.L_5:
        /*0024*/ 	.byte	0x04, 0x11
        /*0026*/ 	.short	(.L_7 - .L_6)
	.align		4
.L_6:
        /*0028*/ 	.word	index@(my_kernel_kernel0)
        /*002c*/ 	.word	0x00000000


	//----- nvinfo : EIATTR_MIN_STACK_SIZE
	.align		4
.L_7:
        /*0030*/ 	.byte	0x04, 0x12
        /*0032*/ 	.short	(.L_9 - .L_8)
	.align		4
.L_8:
        /*0034*/ 	.word	index@(my_kernel_kernel0)
        /*0038*/ 	.word	0x00000000


	//----- nvinfo : EIATTR_MIN_STACK_SIZE
	.align		4
.L_9:
        /*003c*/ 	.byte	0x04, 0x12
        /*003e*/ 	.short	(.L_11 - .L_10)
	.align		4
.L_10:
        /*0040*/ 	.word	index@(my_kernel_kernel1)
        /*0044*/ 	.word	0x00000000
.L_11:


//--------------------- .nv.compat                --------------------------
	.section	.nv.compat,"",@"SHT_CUDA_COMPAT_INFO"
	.align	4
        /*0000*/ 	.byte	0x02, 0x09, 0x00, 0x00, 0x02, 0x02, 0x01, 0x00, 0x02, 0x05, 0x05, 0x00, 0x03, 0x07, 0x01, 0x01
        /*0010*/ 	.byte	0x02, 0x03, 0x00, 0x00, 0x02, 0x06, 0x01, 0x00, 0x04, 0x0b, 0x08, 0x00, 0x09, 0x00, 0x00, 0x00
        /*0020*/ 	.byte	0x00, 0x00, 0x00, 0x00


//--------------------- .nv.info.my_kernel_kernel0 --------------------------
	.section	.nv.info.my_kernel_kernel0,"",@"SHT_CUDA_INFO"
	.sectionflags	@""
	.align	4


	//----- nvinfo : EIATTR_CUDA_API_VERSION
	.align		4
        /*0000*/ 	.byte	0x04, 0x37
        /*0002*/ 	.short	(.L_13 - .L_12)
.L_12:
        /*0004*/ 	.word	0x00000082


	//----- nvinfo : EIATTR_KPARAM_INFO
	.align		4
.L_13:
        /*0008*/ 	.byte	0x04, 0x17
        /*000a*/ 	.short	(.L_15 - .L_14)
.L_14:
        /*000c*/ 	.word	0x00000000
        /*0010*/ 	.short	0x0002
        /*0012*/ 	.short	0x0010
        /*0014*/ 	.byte	0x00, 0xf5, 0x21, 0x00


	//----- nvinfo : EIATTR_KPARAM_INFO
	.align		4
.L_15:
        /*0018*/ 	.byte	0x04, 0x17
        /*001a*/ 	.short	(.L_17 - .L_16)
.L_16:
        /*001c*/ 	.word	0x00000000
        /*0020*/ 	.short	0x0001
        /*0022*/ 	.short	0x0008
        /*0024*/ 	.byte	0x00, 0xf5, 0x21, 0x00


	//----- nvinfo : EIATTR_KPARAM_INFO
	.align		4
.L_17:
        /*0028*/ 	.byte	0x04, 0x17
        /*002a*/ 	.short	(.L_19 - .L_18)
.L_18:
        /*002c*/ 	.word	0x00000000
        /*0030*/ 	.short	0x0000
        /*0032*/ 	.short	0x0000
        /*0034*/ 	.byte	0x00, 0xf5, 0x21, 0x00


	//----- nvinfo : EIATTR_SPARSE_MMA_MASK
	.align		4
.L_19:
        /*0038*/ 	.byte	0x03, 0x50
        /*003a*/ 	.short	0x0000


	//----- nvinfo : EIATTR_MAXREG_COUNT
	.align		4
        /*003c*/ 	.byte	0x03, 0x1b
        /*003e*/ 	.short	0x00ff


	//----- nvinfo : EIATTR_NUM_BARRIERS
	.align		4
        /*0040*/ 	.byte	0x02, 0x4c
        /*0042*/ 	.byte	0x01
	.zero		1


	//----- nvinfo : EIATTR_MERCURY_ISA_VERSION
	.align		4
        /*0044*/ 	.byte	0x03, 0x5f
        /*0046*/ 	.short	0x0101


	//----- nvinfo : EIATTR_VRC_CTA_INIT_COUNT
	.align		4
        /*0048*/ 	.byte	0x02, 0x4a
	.zero		1
	.zero		1


	//----- nvinfo : EIATTR_EXIT_INSTR_OFFSETS
	.align		4
        /*004c*/ 	.byte	0x04, 0x1c
        /*004e*/ 	.short	(.L_21 - .L_20)


	//   ....[0]....
.L_20:
        /*0050*/ 	.word	0x00002b50


	//----- nvinfo : EIATTR_CBANK_PARAM_SIZE
	.align		4
.L_21:
        /*0054*/ 	.byte	0x03, 0x19
        /*0056*/ 	.short	0x0018


	//----- nvinfo : EIATTR_PARAM_CBANK
	.align		4
        /*0058*/ 	.byte	0x04, 0x0a
        /*005a*/ 	.short	(.L_23 - .L_22)
	.align		4
.L_22:
        /*005c*/ 	.word	index@(.nv.constant0.my_kernel_kernel0)
        /*0060*/ 	.short	0x0380
        /*0062*/ 	.short	0x0018


	//----- nvinfo : EIATTR_SW_WAR
	.align		4
.L_23:
        /*0064*/ 	.byte	0x04, 0x36
        /*0066*/ 	.short	(.L_25 - .L_24)
.L_24:
        /*0068*/ 	.word	0x00000008
.L_25:


//--------------------- .nv.info.my_kernel_kernel1 --------------------------
	.section	.nv.info.my_kernel_kernel1,"",@"SHT_CUDA_INFO"
	.sectionflags	@""
	.align	4


	//----- nvinfo : EIATTR_CUDA_API_VERSION
	.align		4
        /*0000*/ 	.byte	0x04, 0x37
        /*0002*/ 	.short	(.L_27 - .L_26)
.L_26:
        /*0004*/ 	.word	0x00000082


	//----- nvinfo : EIATTR_KPARAM_INFO
	.align		4
.L_27:
        /*0008*/ 	.byte	0x04, 0x17
        /*000a*/ 	.short	(.L_29 - .L_28)
.L_28:
        /*000c*/ 	.word	0x00000000
        /*0010*/ 	.short	0x0002
        /*0012*/ 	.short	0x0010
        /*0014*/ 	.byte	0x00, 0xf5, 0x21, 0x00


	//----- nvinfo : EIATTR_KPARAM_INFO
	.align		4
.L_29:
        /*0018*/ 	.byte	0x04, 0x17
        /*001a*/ 	.short	(.L_31 - .L_30)
.L_30:
        /*001c*/ 	.word	0x00000000
        /*0020*/ 	.short	0x0001
        /*0022*/ 	.short	0x0008
        /*0024*/ 	.byte	0x00, 0xf5, 0x21, 0x00


	//----- nvinfo : EIATTR_KPARAM_INFO
	.align		4
.L_31:
        /*0028*/ 	.byte	0x04, 0x17
        /*002a*/ 	.short	(.L_33 - .L_32)
.L_32:
        /*002c*/ 	.word	0x00000000
        /*0030*/ 	.short	0x0000
        /*0032*/ 	.short	0x0000
        /*0034*/ 	.byte	0x00, 0xf5, 0x21, 0x00


	//----- nvinfo : EIATTR_SPARSE_MMA_MASK
	.align		4
.L_33:
        /*0038*/ 	.byte	0x03, 0x50
        /*003a*/ 	.short	0x0000


	//----- nvinfo : EIATTR_MAXREG_COUNT
	.align		4
        /*003c*/ 	.byte	0x03, 0x1b
        /*003e*/ 	.short	0x00ff


	//----- nvinfo : EIATTR_MERCURY_ISA_VERSION
	.align		4
        /*0040*/ 	.byte	0x03, 0x5f
        /*0042*/ 	.short	0x0101


	//----- nvinfo : EIATTR_VRC_CTA_INIT_COUNT
	.align		4
        /*0044*/ 	.byte	0x02, 0x4a
	.zero		1
	.zero		1


	//----- nvinfo : EIATTR_EXIT_INSTR_OFFSETS
	.align		4
        /*0048*/ 	.byte	0x04, 0x1c
        /*004a*/ 	.short	(.L_35 - .L_34)


	//   ....[0]....
.L_34:
        /*004c*/ 	.word	0x00000170


	//----- nvinfo : EIATTR_CBANK_PARAM_SIZE
	.align		4
.L_35:
        /*0050*/ 	.byte	0x03, 0x19
        /*0052*/ 	.short	0x0018


	//----- nvinfo : EIATTR_PARAM_CBANK
	.align		4
        /*0054*/ 	.byte	0x04, 0x0a
        /*0056*/ 	.short	(.L_37 - .L_36)
	.align		4
.L_36:
        /*0058*/ 	.word	index@(.nv.constant0.my_kernel_kernel1)
        /*005c*/ 	.short	0x0380
        /*005e*/ 	.short	0x0018


	//----- nvinfo : EIATTR_SW_WAR
	.align		4
.L_37:
        /*0060*/ 	.byte	0x04, 0x36
        /*0062*/ 	.short	(.L_39 - .L_38)
.L_38:
        /*0064*/ 	.word	0x00000008
.L_39:


//--------------------- .nv.callgraph             --------------------------
	.section	.nv.callgraph,"",@"SHT_CUDA_CALLGRAPH"
	.align	4
	.sectionentsize	8
	.align		4
        /*0000*/ 	.word	0x00000000
	.align		4
        /*0004*/ 	.word	0xffffffff
	.align		4
        /*0008*/ 	.word	0x00000000
	.align		4
        /*000c*/ 	.word	0xfffffffe
	.align		4
        /*0010*/ 	.word	0x00000000
	.align		4
        /*0014*/ 	.word	0xfffffffd
	.align		4
        /*0018*/ 	.word	0x00000000
	.align		4
        /*001c*/ 	.word	0xfffffffc


//--------------------- .text.my_kernel_kernel0   --------------------------
	.section	.text.my_kernel_kernel0,"ax",@progbits
	.align	128
        .global         my_kernel_kernel0
        .type           my_kernel_kernel0,@function
        .size           my_kernel_kernel0,(.L_x_5 - my_kernel_kernel0)
        .other          my_kernel_kernel0,@"STO_CUDA_ENTRY STV_DEFAULT"
my_kernel_kernel0:
.text.my_kernel_kernel0:
[----:B------:R-:W-:Y:S01]  /*0000*/  LDC R1, c[0x0][0x37c] ;  /* 0x0000df00ff017b82 */ /* 0x000fe20000000800 */
[----:B------:R-:W0:Y:S01]  /*0010*/  S2R R2, SR_TID.X ;  /* 0x0000000000027919 */ /* 0x000e220000002100 */
[----:B------:R-:W-:Y:S02]  /*0020*/  CS2R R32, SRZ ;  /* 0x0000000000207805 */ /* 0x000fe4000001ff00 */
[----:B------:R-:W-:Y:S02]  /*0030*/  CS2R R34, SRZ ;  /* 0x0000000000227805 */ /* 0x000fe4000001ff00 */
[----:B------:R-:W-:Y:S01]  /*0040*/  CS2R R36, SRZ ;  /* 0x0000000000247805 */ /* 0x000fe2000001ff00 */
[----:B------:R-:W1:Y:S01]  /*0050*/  S2R R24, SR_CTAID.X ;  /* 0x0000000000187919 */ /* 0x000e620000002500 */
[----:B------:R-:W-:Y:S02]  /*0060*/  CS2R R38, SRZ ;  /* 0x0000000000267805 */ /* 0x000fe4000001ff00 */
[----:B------:R-:W-:-:S02]  /*0070*/  CS2R R40, SRZ ;  /* 0x0000000000287805 */ /* 0x000fc4000001ff00 */
[----:B------:R-:W-:Y:S02]  /*0080*/  CS2R R42, SRZ ;  /* 0x00000000002a7805 */ /* 0x000fe4000001ff00 */
[----:B------:R-:W-:Y:S02]  /*0090*/  CS2R R44, SRZ ;  /* 0x00000000002c7805 */ /* 0x000fe4000001ff00 */
[----:B------:R-:W-:Y:S02]  /*00a0*/  CS2R R46, SRZ ;  /* 0x00000000002e7805 */ /* 0x000fe4000001ff00 */
[----:B------:R-:W-:Y:S02]  /*00b0*/  CS2R R48, SRZ ;  /* 0x0000000000307805 */ /* 0x000fe4000001ff00 */
[----:B------:R-:W-:Y:S02]  /*00c0*/  CS2R R50, SRZ ;  /* 0x0000000000327805 */ /* 0x000fe4000001ff00 */
[----:B------:R-:W-:-:S02]  /*00d0*/  CS2R R52, SRZ ;  /* 0x0000000000347805 */ /* 0x000fc4000001ff00 */
[----:B------:R-:W-:Y:S02]  /*00e0*/  CS2R R54, SRZ ;  /* 0x0000000000367805 */ /* 0x000fe4000001ff00 */
[----:B------:R-:W-:Y:S02]  /*00f0*/  CS2R R56, SRZ ;  /* 0x0000000000387805 */ /* 0x000fe4000001ff00 */
[----:B------:R-:W-:Y:S02]  /*0100*/  CS2R R58, SRZ ;  /* 0x00000000003a7805 */ /* 0x000fe4000001ff00 */
[----:B------:R-:W-:Y:S02]  /*0110*/  CS2R R60, SRZ ;  /* 0x00000000003c7805 */ /* 0x000fe4000001ff00 */
[----:B------:R-:W-:Y:S02]  /*0120*/  CS2R R62, SRZ ;  /* 0x00000000003e7805 */ /* 0x000fe4000001ff00 */
[----:B------:R-:W-:Y:S01]  /*0130*/  CS2R R64, SRZ ;  /* 0x0000000000407805 */ /* 0x000fe2000001ff00 */
[----:B------:R-:W-:Y:S01]  /*0140*/  IMAD.MOV.U32 R66, RZ, RZ, RZ ;  /* 0x000000ffff427224 */ /* 0x000fe200078e00ff */
[----:B------:R-:W2:Y:S01]  /*0150*/  LDCU.64 UR8, c[0x0][0x358] ;  /* 0x00006b00ff0877ac */ /* 0x000ea20008000a00 */
[----:B0-----:R-:W-:-:S04]  /*0160*/  SHF.L.U32 R2, R2, 0x2, RZ ;  /* 0x0000000202027819 */ /* 0x001fc800000006ff */
[C---:B------:R-:W-:Y:S01]  /*0170*/  IADD3 R16, PT, PT, R2.reuse, 0x10, RZ ;  /* 0x0000001002107810 */ /* 0x040fe20007ffe0ff */
[C---:B------:R-:W-:Y:S01]  /*0180*/  VIADD R10, R2.reuse, 0x9 ;  /* 0x00000009020a7836 */ /* 0x040fe20000000000 */
[C---:B------:R-:W-:Y:S01]  /*0190*/  IADD3 R14, PT, PT, R2.reuse, 0xa, RZ ;  /* 0x0000000a020e7810 */ /* 0x040fe20007ffe0ff */
[----:B------:R-:W-:Y:S01]  /*01a0*/  VIADD R15, R2, 0xb ;  /* 0x0000000b020f7836 */ /* 0x000fe20000000000 */
[----:B------:R-:W-:Y:S01]  /*01b0*/  LOP3.LUT R5, R16, 0xffff, RZ, 0xc0, !PT ;  /* 0x0000ffff10057812 */ /* 0x000fe200078ec0ff */
[----:B------:R-:W-:Y:S01]  /*01c0*/  VIADD R17, R2, 0x11 ;  /* 0x0000001102117836 */ /* 0x000fe20000000000 */
[----:B------:R-:W-:Y:S01]  /*01d0*/  LOP3.LUT R0, R10, 0xffff, RZ, 0xc0, !PT ;  /* 0x0000ffff0a007812 */ /* 0x000fe200078ec0ff */
[----:B------:R-:W-:Y:S01]  /*01e0*/  VIADD R12, R2, 0x19 ;  /* 0x00000019020c7836 */ /* 0x000fe20000000000 */
[----:B------:R-:W-:Y:S01]  /*01f0*/  LOP3.LUT R4, R15, 0xffff, RZ, 0xc0, !PT ;  /* 0x0000ffff0f047812 */ /* 0x000fe200078ec0ff */
[----:B------:R-:W-:Y:S01]  /*0200*/  IMAD R5, R5, 0xccd, RZ ;  /* 0x00000ccd05057824 */ /* 0x000fe200078e02ff */
[----:B------:R-:W-:Y:S01]  /*0210*/  LOP3.LUT R6, R17, 0xffff, RZ, 0xc0, !PT ;  /* 0x0000ffff11067812 */ /* 0x000fe200078ec0ff */
[----:B------:R-:W-:Y:S01]  /*0220*/  IMAD R0, R0, 0xccd, RZ ;  /* 0x00000ccd00007824 */ /* 0x000fe200078e02ff */
[----:B------:R-:W-:Y:S01]  /*0230*/  LOP3.LUT R3, R14, 0xffff, RZ, 0xc0, !PT ;  /* 0x0000ffff0e037812 */ /* 0x000fe200078ec0ff */
[----:B------:R-:W-:Y:S01]  /*0240*/  IMAD R4, R4, 0xccd, RZ ;  /* 0x00000ccd04047824 */ /* 0x000fe200078e02ff */
[----:B------:R-:W-:Y:S01]  /*0250*/  IADD3 R13, PT, PT, R2, 0x1a, RZ ;  /* 0x0000001a020d7810 */ /* 0x000fe20007ffe0ff */
[----:B------:R-:W-:Y:S01]  /*0260*/  IMAD R6, R6, 0xccd, RZ ;  /* 0x00000ccd06067824 */ /* 0x000fe200078e02ff */
[----:B------:R-:W-:Y:S01]  /*0270*/  SHF.R.U32.HI R0, RZ, 0x11, R0 ;  /* 0x00000011ff007819 */ /* 0x000fe20000011600 */
[----:B------:R-:W-:Y:S01]  /*0280*/  IMAD R3, R3, 0xccd, RZ ;  /* 0x00000ccd03037824 */ /* 0x000fe200078e02ff */
[----:B------:R-:W-:-:S02]  /*0290*/  IADD3 R11, PT, PT, R2, 0x18, RZ ;  /* 0x00000018020b7810 */ /* 0x000fc40007ffe0ff */
[----:B------:R-:W-:Y:S02]  /*02a0*/  PRMT R7, R0, 0x9910, RZ ;  /* 0x0000991000077816 */ /* 0x000fe400000000ff */
[----:B------:R-:W-:Y:S02]  /*02b0*/  SHF.R.U32.HI R0, RZ, 0x11, R4 ;  /* 0x00000011ff007819 */ /* 0x000fe40000011604 */
[----:B------:R-:W-:Y:S02]  /*02c0*/  SHF.R.U32.HI R4, RZ, 0x11, R5 ;  /* 0x00000011ff047819 */ /* 0x000fe40000011605 */
[----:B------:R-:W-:Y:S02]  /*02d0*/  SHF.R.U32.HI R5, RZ, 0x11, R6 ;  /* 0x00000011ff057819 */ /* 0x000fe40000011606 */
[----:B------:R-:W-:Y:S02]  /*02e0*/  MOV R6, R7 ;  /* 0x0000000700067202 */ /* 0x000fe40000000f00 */
[----:B------:R-:W-:-:S02]  /*02f0*/  SHF.R.U32.HI R3, RZ, 0x11, R3 ;  /* 0x00000011ff037819 */ /* 0x000fc40000011603 */
[----:B------:R-:W-:Y:S01]  /*0300*/  PRMT R7, R0, 0x9910, RZ ;  /* 0x0000991000077816 */ /* 0x000fe200000000ff */
[----:B------:R-:W-:Y:S01]  /*0310*/  IMAD R0, R6, 0x28, RZ ;  /* 0x0000002806007824 */ /* 0x000fe200078e02ff */
[----:B------:R-:W-:Y:S02]  /*0320*/  PRMT R3, R3, 0x9910, RZ ;  /* 0x0000991003037816 */ /* 0x000fe400000000ff */
[----:B------:R-:W-:Y:S01]  /*0330*/  PRMT R8, R4, 0x9910, RZ ;  /* 0x0000991004087816 */ /* 0x000fe200000000ff */
[----:B------:R-:W-:Y:S01]  /*0340*/  IMAD.MOV.U32 R4, RZ, RZ, R7 ;  /* 0x000000ffff047224 */ /* 0x000fe200078e0007 */
[----:B------:R-:W-:Y:S02]  /*0350*/  PRMT R9, R5, 0x9910, RZ ;  /* 0x0000991005097816 */ /* 0x000fe400000000ff */
[----:B------:R-:W-:Y:S01]  /*0360*/  MOV R5, R8 ;  /* 0x0000000800057202 */ /* 0x000fe20000000f00 */
[C---:B------:R-:W-:Y:S01]  /*0370*/  VIADD R8, R2.reuse, 0x12 ;  /* 0x0000001202087836 */ /* 0x040fe20000000000 */
[----:B------:R-:W-:Y:S01]  /*0380*/  IADD3 R7, PT, PT, RZ, -R0, RZ ;  /* 0x80000000ff077210 */ /* 0x000fe20007ffe0ff */
[----:B------:R-:W-:Y:S01]  /*0390*/  IMAD R0, R3, 0x28, RZ ;  /* 0x0000002803007824 */ /* 0x000fe200078e02ff */
[C---:B------:R-:W-:Y:S01]  /*03a0*/  IADD3 R20, PT, PT, R2.reuse, 0x23, RZ ;  /* 0x0000002302147810 */ /* 0x040fe20007ffe0ff */
[----:B------:R-:W-:Y:S01]  /*03b0*/  IMAD.MOV.U32 R6, RZ, RZ, R9 ;  /* 0x000000ffff067224 */ /* 0x000fe200078e0009 */
[----:B------:R-:W-:Y:S01]  /*03c0*/  IADD3 R9, PT, PT, R2, 0x13, RZ ;  /* 0x0000001302097810 */ /* 0x000fe20007ffe0ff */
[----:B------:R-:W-:Y:S01]  /*03d0*/  IMAD R3, R4, 0x28, RZ ;  /* 0x0000002804037824 */ /* 0x000fe200078e02ff */
[----:B------:R-:W-:Y:S01]  /*03e0*/  PRMT R7, R7, 0x7710, RZ ;  /* 0x0000771007077816 */ /* 0x000fe200000000ff */
[----:B------:R-:W-:Y:S01]  /*03f0*/  IMAD R4, R5, 0x28, RZ ;  /* 0x0000002805047824 */ /* 0x000fe200078e02ff */
[----:B------:R-:W-:Y:S01]  /*0400*/  LOP3.LUT R21, R20, 0xffff, RZ, 0xc0, !PT ;  /* 0x0000ffff14157812 */ /* 0x000fe200078ec0ff */
[----:B------:R-:W-:-:S02]  /*0410*/  IMAD.MOV R0, RZ, RZ, -R0 ;  /* 0x000000ffff007224 */ /* 0x000fc400078e0a00 */
[----:B------:R-:W-:Y:S01]  /*0420*/  IMAD R5, R6, 0x28, RZ ;  /* 0x0000002806057824 */ /* 0x000fe200078e02ff */
[----:B------:R-:W-:Y:S01]  /*0430*/  IADD3 R6, PT, PT, RZ, -R3, RZ ;  /* 0x80000003ff067210 */ /* 0x000fe20007ffe0ff */
[----:B------:R-:W-:Y:S01]  /*0440*/  IMAD.IADD R10, R10, 0x1, R7 ;  /* 0x000000010a0a7824 */ /* 0x000fe200078e0207 */
[----:B------:R-:W-:Y:S01]  /*0450*/  PRMT R3, R0, 0x7710, RZ ;  /* 0x0000771000037816 */ /* 0x000fe200000000ff */
[----:B------:R-:W-:Y:S01]  /*0460*/  IMAD R21, R21, 0xccd, RZ ;  /* 0x00000ccd15157824 */ /* 0x000fe200078e02ff */
[----:B------:R-:W-:Y:S01]  /*0470*/  PRMT R0, R6, 0x7710, RZ ;  /* 0x0000771006007816 */ /* 0x000fe200000000ff */
[----:B------:R-:W-:Y:S01]  /*0480*/  IMAD.MOV R6, RZ, RZ, -R5 ;  /* 0x000000ffff067224 */ /* 0x000fe200078e0a05 */
[----:B------:R-:W-:Y:S02]  /*0490*/  IADD3 R4, PT, PT, RZ, -R4, RZ ;  /* 0x80000004ff047210 */ /* 0x000fe40007ffe0ff */
[----:B------:R-:W-:Y:S01]  /*04a0*/  IADD3 R14, PT, PT, R14, R3, RZ ;  /* 0x000000030e0e7210 */ /* 0x000fe20007ffe0ff */
[----:B------:R-:W-:Y:S01]  /*04b0*/  IMAD.IADD R15, R15, 0x1, R0 ;  /* 0x000000010f0f7824 */ /* 0x000fe200078e0200 */
[----:B------:R-:W-:-:S02]  /*04c0*/  PRMT R0, R6, 0x7710, RZ ;  /* 0x0000771006007816 */ /* 0x000fc400000000ff */
[----:B------:R-:W-:Y:S02]  /*04d0*/  LOP3.LUT R3, R9, 0xffff, RZ, 0xc0, !PT ;  /* 0x0000ffff09037812 */ /* 0x000fe400078ec0ff */
[----:B------:R-:W-:Y:S01]  /*04e0*/  PRMT R5, R4, 0x7710, RZ ;  /* 0x0000771004057816 */ /* 0x000fe200000000ff */
[----:B------:R-:W-:Y:S01]  /*04f0*/  IMAD.IADD R17, R17, 0x1, R0 ;  /* 0x0000000111117824 */ /* 0x000fe200078e0200 */
[----:B------:R-:W-:Y:S01]  /*0500*/  LOP3.LUT R0, R8, 0xffff, RZ, 0xc0, !PT ;  /* 0x0000ffff08007812 */ /* 0x000fe200078ec0ff */
[----:B------:R-:W-:Y:S01]  /*0510*/  IMAD R3, R3, 0xccd, RZ ;  /* 0x00000ccd03037824 */ /* 0x000fe200078e02ff */
[----:B------:R-:W-:Y:S02]  /*0520*/  IADD3 R16, PT, PT, R16, R5, RZ ;  /* 0x0000000510107210 */ /* 0x000fe40007ffe0ff */
[----:B------:R-:W-:Y:S01]  /*0530*/  LOP3.LUT R5, R12, 0xffff, RZ, 0xc0, !PT ;  /* 0x0000ffff0c057812 */ /* 0x000fe200078ec0ff */
[----:B------:R-:W-:Y:S01]  /*0540*/  IMAD R0, R0, 0xccd, RZ ;  /* 0x00000ccd00007824 */ /* 0x000fe200078e02ff */
[----:B------:R-:W-:-:S02]  /*0550*/  LOP3.LUT R6, R13, 0xffff, RZ, 0xc0, !PT ;  /* 0x0000ffff0d067812 */ /* 0x000fc400078ec0ff */
[----:B------:R-:W-:Y:S01]  /*0560*/  LOP3.LUT R4, R11, 0xffff, RZ, 0xc0, !PT ;  /* 0x0000ffff0b047812 */ /* 0x000fe200078ec0ff */
[----:B------:R-:W-:Y:S01]  /*0570*/  IMAD R5, R5, 0xccd, RZ ;  /* 0x00000ccd05057824 */ /* 0x000fe200078e02ff */
[----:B------:R-:W-:Y:S01]  /*0580*/  SHF.R.U32.HI R0, RZ, 0x11, R0 ;  /* 0x00000011ff007819 */ /* 0x000fe20000011600 */
[----:B------:R-:W-:Y:S01]  /*0590*/  IMAD R7, R6, 0xccd, RZ ;  /* 0x00000ccd06077824 */ /* 0x000fe200078e02ff */
[----:B------:R-:W-:Y:S01]  /*05a0*/  SHF.R.U32.HI R3, RZ, 0x11, R3 ;  /* 0x00000011ff037819 */ /* 0x000fe20000011603 */
[----:B------:R-:W-:Y:S01]  /*05b0*/  IMAD R4, R4, 0xccd, RZ ;  /* 0x00000ccd04047824 */ /* 0x000fe200078e02ff */
[----:B------:R-:W-:Y:S02]  /*05c0*/  PRMT R6, R0, 0x9910, RZ ;  /* 0x0000991000067816 */ /* 0x000fe400000000ff */
[----:B------:R-:W-:Y:S02]  /*05d0*/  PRMT R18, R3, 0x9910, RZ ;  /* 0x0000991003127816 */ /* 0x000fe400000000ff */
[----:B------:R-:W-:Y:S01]  /*05e0*/  SHF.R.U32.HI R3, RZ, 0x11, R5 ;  /* 0x00000011ff037819 */ /* 0x000fe20000011605 */
[----:B------:R-:W-:Y:S01]  /*05f0*/  IMAD.MOV.U32 R5, RZ, RZ, R6 ;  /* 0x000000ffff057224 */ /* 0x000fe200078e0006 */
[----:B------:R-:W-:-:S02]  /*0600*/  SHF.R.U32.HI R0, RZ, 0x11, R4 ;  /* 0x00000011ff007819 */ /* 0x000fc40000011604 */
[----:B------:R-:W-:Y:S02]  /*0610*/  MOV R6, R18 ;  /* 0x0000001200067202 */ /* 0x000fe40000000f00 */
[----:B------:R-:W-:Y:S02]  /*0620*/  SHF.R.U32.HI R4, RZ, 0x11, R7 ;  /* 0x00000011ff047819 */ /* 0x000fe40000011607 */
[----:B------:R-:W-:Y:S01]  /*0630*/  PRMT R7, R0, 0x9910, RZ ;  /* 0x0000991000077816 */ /* 0x000fe200000000ff */
[----:B------:R-:W-:Y:S01]  /*0640*/  IMAD R0, R5, 0x28, RZ ;  /* 0x0000002805007824 */ /* 0x000fe200078e02ff */
[----:B------:R-:W-:Y:S01]  /*0650*/  PRMT R18, R3, 0x9910, RZ ;  /* 0x0000991003127816 */ /* 0x000fe200000000ff */
[----:B------:R-:W-:Y:S01]  /*0660*/  IMAD R3, R6, 0x28, RZ ;  /* 0x0000002806037824 */ /* 0x000fe200078e02ff */
[----:B------:R-:W-:Y:S01]  /*0670*/  PRMT R6, R4, 0x9910, RZ ;  /* 0x0000991004067816 */ /* 0x000fe200000000ff */
[----:B------:R-:W-:Y:S01]  /*0680*/  IMAD.MOV.U32 R4, RZ, RZ, R7 ;  /* 0x000000ffff047224 */ /* 0x000fe200078e0007 */
[----:B------:R-:W-:Y:S01]  /*0690*/  MOV R7, R18 ;  /* 0x0000001200077202 */ /* 0x000fe20000000f00 */
[----:B------:R-:W-:Y:S01]  /*06a0*/  IMAD.MOV R5, RZ, RZ, -R0 ;  /* 0x000000ffff057224 */ /* 0x000fe200078e0a00 */
[----:B------:R-:W-:Y:S01]  /*06b0*/  IADD3 R3, PT, PT, RZ, -R3, RZ ;  /* 0x80000003ff037210 */ /* 0x000fe20007ffe0ff */
[----:B------:R-:W-:Y:S01]  /*06c0*/  IMAD.MOV.U32 R18, RZ, RZ, R6 ;  /* 0x000000ffff127224 */ /* 0x000fe200078e0006 */
[----:B------:R-:W-:Y:S01]  /*06d0*/  SHF.R.U32.HI R21, RZ, 0x11, R21 ;  /* 0x00000011ff157819 */ /* 0x000fe20000011615 */
[----:B------:R-:W-:Y:S01]  /*06e0*/  IMAD R0, R4, 0x28, RZ ;  /* 0x0000002804007824 */ /* 0x000fe200078e02ff */
[----:B------:R-:W-:Y:S01]  /*06f0*/  PRMT R5, R5, 0x7710, RZ ;  /* 0x0000771005057816 */ /* 0x000fe200000000ff */
[----:B------:R-:W-:Y:S01]  /*0700*/  IMAD R4, R18, 0x28, RZ ;  /* 0x0000002812047824 */ /* 0x000fe200078e02ff */
[----:B------:R-:W-:Y:S01]  /*0710*/  PRMT R6, R3, 0x7710, RZ ;  /* 0x0000771003067816 */ /* 0x000fe200000000ff */
[----:B------:R-:W-:Y:S01]  /*0720*/  IMAD R3, R7, 0x28, RZ ;  /* 0x0000002807037824 */ /* 0x000fe200078e02ff */
[----:B------:R-:W-:Y:S01]  /*0730*/  IADD3 R8, PT, PT, R8, R5, RZ ;  /* 0x0000000508087210 */ /* 0x000fe20007ffe0ff */
[C---:B------:R-:W-:Y:S01]  /*0740*/  VIADD R18, R2.reuse, 0x22 ;  /* 0x0000002202127836 */ /* 0x040fe20000000000 */
[----:B------:R-:W-:Y:S01]  /*0750*/  IADD3 R0, PT, PT, RZ, -R0, RZ ;  /* 0x80000000ff007210 */ /* 0x000fe20007ffe0ff */
[----:B------:R-:W-:Y:S01]  /*0760*/  IMAD.MOV R5, RZ, RZ, -R3 ;  /* 0x000000ffff057224 */ /* 0x000fe200078e0a03 */
[----:B------:R-:W-:Y:S01]  /*0770*/  IADD3 R4, PT, PT, RZ, -R4, RZ ;  /* 0x80000004ff047210 */ /* 0x000fe20007ffe0ff */
[----:B------:R-:W-:Y:S01]  /*0780*/  VIADD R3, R2, 0x1b ;  /* 0x0000001b02037836 */ /* 0x000fe20000000000 */
[----:B------:R-:W-:Y:S01]  /*0790*/  PRMT R0, R0, 0x7710, RZ ;  /* 0x0000771000007816 */ /* 0x000fe200000000ff */
[----:B------:R-:W-:Y:S01]  /*07a0*/  IMAD.IADD R9, R9, 0x1, R6 ;  /* 0x0000000109097824 */ /* 0x000fe200078e0206 */
[----:B------:R-:W-:-:S02]  /*07b0*/  PRMT R5, R5, 0x7710, RZ ;  /* 0x0000771005057816 */ /* 0x000fc400000000ff */
[----:B------:R-:W-:Y:S02]  /*07c0*/  LOP3.LUT R6, R3, 0xffff, RZ, 0xc0, !PT ;  /* 0x0000ffff03067812 */ /* 0x000fe400078ec0ff */
[----:B------:R-:W-:Y:S01]  /*07d0*/  IADD3 R11, PT, PT, R11, R0, RZ ;  /* 0x000000000b0b7210 */ /* 0x000fe20007ffe0ff */
[----:B------:R-:W-:Y:S01]  /*07e0*/  IMAD.IADD R12, R12, 0x1, R5 ;  /* 0x000000010c0c7824 */ /* 0x000fe200078e0205 */
[----:B------:R-:W-:Y:S01]  /*07f0*/  PRMT R4, R4, 0x7710, RZ ;  /* 0x0000771004047816 */ /* 0x000fe200000000ff */
[----:B------:R-:W-:Y:S01]  /*0800*/  IMAD R0, R6, 0xccd, RZ ;  /* 0x00000ccd06007824 */ /* 0x000fe200078e02ff */
[C---:B------:R-:W-:Y:S01]  /*0810*/  IADD3 R7, PT, PT, R2.reuse, 0x21, RZ ;  /* 0x0000002102077810 */ /* 0x040fe20007ffe0ff */
[----:B------:R-:W-:Y:S01]  /*0820*/  VIADD R6, R2, 0x20 ;  /* 0x0000002002067836 */ /* 0x000fe20000000000 */
[----:B------:R-:W-:Y:S02]  /*0830*/  IADD3 R13, PT, PT, R13, R4, RZ ;  /* 0x000000040d0d7210 */ /* 0x000fe40007ffe0ff */
[----:B------:R-:W-:-:S02]  /*0840*/  LOP3.LUT R5, R7, 0xffff, RZ, 0xc0, !PT ;  /* 0x0000ffff07057812 */ /* 0x000fc400078ec0ff */
[----:B------:R-:W-:Y:S02]  /*0850*/  LOP3.LUT R4, R6, 0xffff, RZ, 0xc0, !PT ;  /* 0x0000ffff06047812 */ /* 0x000fe400078ec0ff */
[----:B------:R-:W-:Y:S01]  /*0860*/  LOP3.LUT R19, R18, 0xffff, RZ, 0xc0, !PT ;  /* 0x0000ffff12137812 */ /* 0x000fe200078ec0ff */
[----:B------:R-:W-:Y:S01]  /*0870*/  IMAD R5, R5, 0xccd, RZ ;  /* 0x00000ccd05057824 */ /* 0x000fe200078e02ff */
[----:B------:R-:W-:Y:S01]  /*0880*/  SHF.R.U32.HI R0, RZ, 0x11, R0 ;  /* 0x00000011ff007819 */ /* 0x000fe20000011600 */
[----:B------:R-:W-:Y:S01]  /*0890*/  IMAD R4, R4, 0xccd, RZ ;  /* 0x00000ccd04047824 */ /* 0x000fe200078e02ff */
[----:B------:R-:W-:Y:S01]  /*08a0*/  PRMT R21, R21, 0x9910, RZ ;  /* 0x0000991015157816 */ /* 0x000fe200000000ff */
[----:B------:R-:W-:Y:S01]  /*08b0*/  IMAD R19, R19, 0xccd, RZ ;  /* 0x00000ccd13137824 */ /* 0x000fe200078e02ff */
[----:B------:R-:W-:Y:S02]  /*08c0*/  SHF.R.U32.HI R5, RZ, 0x11, R5 ;  /* 0x00000011ff057819 */ /* 0x000fe40000011605 */
[----:B------:R-:W-:Y:S01]  /*08d0*/  SHF.R.U32.HI R4, RZ, 0x11, R4 ;  /* 0x00000011ff047819 */ /* 0x000fe20000011604 */
[----:B------:R-:W-:Y:S01]  /*08e0*/  IMAD R21, R21, 0x28, RZ ;  /* 0x0000002815157824 */ /* 0x000fe200078e02ff */
[----:B------:R-:W-:-:S02]  /*08f0*/  SHF.R.U32.HI R19, RZ, 0x11, R19 ;  /* 0x00000011ff137819 */ /* 0x000fc40000011613 */
[----:B------:R-:W-:Y:S02]  /*0900*/  PRMT R4, R4, 0x9910, RZ ;  /* 0x0000991004047816 */ /* 0x000fe400000000ff */
[----:B------:R-:W-:Y:S02]  /*0910*/  PRMT R5, R5, 0x9910, RZ ;  /* 0x0000991005057816 */ /* 0x000fe400000000ff */
[----:B------:R-:W-:Y:S01]  /*0920*/  PRMT R19, R19, 0x9910, RZ ;  /* 0x0000991013137816 */ /* 0x000fe200000000ff */
[----:B------:R-:W-:Y:S01]  /*0930*/  IMAD R4, R4, 0x28, RZ ;  /* 0x0000002804047824 */ /* 0x000fe200078e02ff */
[----:B------:R-:W-:Y:S01]  /*0940*/  PRMT R0, R0, 0x9910, RZ ;  /* 0x0000991000007816 */ /* 0x000fe200000000ff */
[----:B------:R-:W-:Y:S01]  /*0950*/  IMAD R5, R5, 0x28, RZ ;  /* 0x0000002805057824 */ /* 0x000fe200078e02ff */
[----:B------:R-:W-:Y:S01]  /*0960*/  IADD3 R21, PT, PT, RZ, -R21, RZ ;  /* 0x80000015ff157210 */ /* 0x000fe20007ffe0ff */
[----:B------:R-:W-:Y:S01]  /*0970*/  IMAD R19, R19, 0x28, RZ ;  /* 0x0000002813137824 */ /* 0x000fe200078e02ff */
[----:B------:R-:W-:Y:S01]  /*0980*/  LOP3.LUT R14, R14, 0xffff, RZ, 0xc0, !PT ;  /* 0x0000ffff0e0e7812 */ /* 0x000fe200078ec0ff */
[----:B------:R-:W-:Y:S01]  /*0990*/  IMAD R0, R0, 0x28, RZ ;  /* 0x0000002800007824 */ /* 0x000fe200078e02ff */
[----:B------:R-:W-:Y:S01]  /*09a0*/  IADD3 R22, PT, PT, RZ, -R5, RZ ;  /* 0x80000005ff167210 */ /* 0x000fe20007ffe0ff */
[----:B------:R-:W-:Y:S01]  /*09b0*/  IMAD.MOV R4, RZ, RZ, -R4 ;  /* 0x000000ffff047224 */ /* 0x000fe200078e0a04 */
[----:B------:R-:W-:Y:S01]  /*09c0*/  PRMT R21, R21, 0x7710, RZ ;  /* 0x0000771015157816 */ /* 0x000fe200000000ff */
[----:B------:R-:W-:Y:S01]  /*09d0*/  IMAD.MOV R19, RZ, RZ, -R19 ;  /* 0x000000ffff137224 */ /* 0x000fe200078e0a13 */
[----:B------:R-:W-:Y:S01]  /*09e0*/  LOP3.LUT R10, R10, 0xffff, RZ, 0xc0, !PT ;  /* 0x0000ffff0a0a7812 */ /* 0x000fe200078ec0ff */
[----:B------:R-:W-:Y:S01]  /*09f0*/  IMAD.MOV R0, RZ, RZ, -R0 ;  /* 0x000000ffff007224 */ /* 0x000fe200078e0a00 */
[----:B------:R-:W-:-:S02]  /*0a00*/  PRMT R5, R4, 0x7710, RZ ;  /* 0x0000771004057816 */ /* 0x000fc400000000ff */
[----:B------:R-:W-:Y:S02]  /*0a10*/  PRMT R4, R22, 0x7710, RZ ;  /* 0x0000771016047816 */ /* 0x000fe400000000ff */
[----:B------:R-:W-:Y:S01]  /*0a20*/  PRMT R19, R19, 0x7710, RZ ;  /* 0x0000771013137816 */ /* 0x000fe200000000ff */
[----:B------:R-:W-:Y:S01]  /*0a30*/  IMAD.IADD R6, R6, 0x1, R5 ;  /* 0x0000000106067824 */ /* 0x000fe200078e0205 */
[----:B------:R-:W-:Y:S02]  /*0a40*/  PRMT R0, R0, 0x7710, RZ ;  /* 0x0000771000007816 */ /* 0x000fe400000000ff */
[----:B------:R-:W-:Y:S01]  /*0a50*/  IADD3 R7, PT, PT, R7, R4, RZ ;  /* 0x0000000407077210 */ /* 0x000fe20007ffe0ff */
[----:B------:R-:W-:Y:S01]  /*0a60*/  IMAD.IADD R4, R18, 0x1, R19 ;  /* 0x0000000112047824 */ /* 0x000fe200078e0213 */
[----:B------:R-:W-:Y:S01]  /*0a70*/  IADD3 R3, PT, PT, R3, R0, RZ ;  /* 0x0000000003037210 */ /* 0x000fe20007ffe0ff */
[----:B------:R-:W-:Y:S01]  /*0a80*/  VIADD R18, R2, 0x31 ;  /* 0x0000003102127836 */ /* 0x000fe20000000000 */
[----:B------:R-:W-:Y:S01]  /*0a90*/  IADD3 R5, PT, PT, R20, R21, RZ ;  /* 0x0000001514057210 */ /* 0x000fe20007ffe0ff */
[----:B-1----:R-:W-:Y:S01]  /*0aa0*/  IMAD.HI.U32 R0, R24, 0x66666667, RZ ;  /* 0x6666666718007827 */ /* 0x002fe200078e00ff */
[----:B------:R-:W-:-:S02]  /*0ab0*/  IADD3 R19, PT, PT, R2, 0x32, RZ ;  /* 0x0000003202137810 */ /* 0x000fc40007ffe0ff */
[----:B------:R-:W-:Y:S01]  /*0ac0*/  LOP3.LUT R18, R18, 0xffff, RZ, 0xc0, !PT ;  /* 0x0000ffff12127812 */ /* 0x000fe200078ec0ff */
[----:B------:R-:W-:Y:S01]  /*0ad0*/  VIADD R21, R2, 0x60 ;  /* 0x0000006002157836 */ /* 0x000fe20000000000 */
[----:B------:R-:W-:Y:S02]  /*0ae0*/  SHF.R.U32.HI R83, RZ, 0x2, R0 ;  /* 0x00000002ff537819 */ /* 0x000fe40000011600 */
[----:B------:R-:W-:Y:S01]  /*0af0*/  LOP3.LUT R19, R19, 0xffff, RZ, 0xc0, !PT ;  /* 0x0000ffff13137812 */ /* 0x000fe200078ec0ff */
[----:B------:R-:W-:Y:S01]  /*0b00*/  IMAD R18, R18, 0xccd, RZ ;  /* 0x00000ccd12127824 */ /* 0x000fe200078e02ff */
[----:B------:R-:W-:Y:S01]  /*0b10*/  LOP3.LUT R21, R21, 0xffff, RZ, 0xc0, !PT ;  /* 0x0000ffff15157812 */ /* 0x000fe200078ec0ff */
[----:B------:R-:W-:Y:S01]  /*0b20*/  IMAD R0, R83, -0xa, R24 ;  /* 0xfffffff653007824 */ /* 0x000fe200078e0218 */
[----:B------:R-:W-:Y:S01]  /*0b30*/  LOP3.LUT R16, R16, 0xffff, RZ, 0xc0, !PT ;  /* 0x0000ffff10107812 */ /* 0x000fe200078ec0ff */
[----:B------:R-:W-:Y:S01]  /*0b40*/  IMAD R19, R19, 0xccd, RZ ;  /* 0x00000ccd13137824 */ /* 0x000fe200078e02ff */
[----:B------:R-:W-:Y:S01]  /*0b50*/  SHF.R.U32.HI R82, RZ, 0x11, R18 ;  /* 0x00000011ff527819 */ /* 0x000fe20000011612 */
[----:B------:R-:W-:Y:S01]  /*0b60*/  IMAD R83, R83, 0xa0, RZ ;  /* 0x000000a053537824 */ /* 0x000fe200078e02ff */
[----:B------:R-:W-:Y:S01]  /*0b70*/  LOP3.LUT R18, R15, 0xffff, RZ, 0xc0, !PT ;  /* 0x0000ffff0f127812 */ /* 0x000fe200078ec0ff */
[----:B------:R-:W-:Y:S01]  /*0b80*/  IMAD R21, R21, 0xccd, RZ ;  /* 0x00000ccd15157824 */ /* 0x000fe200078e02ff */
[----:B------:R-:W-:Y:S01]  /*0b90*/  SHF.R.U32.HI R81, RZ, 0x11, R19 ;  /* 0x00000011ff517819 */ /* 0x000fe20000011613 */
[C---:B------:R-:W-:Y:S01]  /*0ba0*/  IMAD.IADD R14, R83.reuse, 0x1, R14 ;  /* 0x00000001530e7824 */ /* 0x040fe200078e020e */
[----:B------:R-:W-:-:S02]  /*0bb0*/  IADD3 R15, PT, PT, R83, R10, RZ ;  /* 0x0000000a530f7210 */ /* 0x000fc40007ffe0ff */
[----:B------:R-:W-:Y:S01]  /*0bc0*/  SHF.R.U32.HI R79, RZ, 0x11, R21 ;  /* 0x00000011ff4f7819 */ /* 0x000fe20000011615 */
[----:B------:R-:W-:Y:S01]  /*0bd0*/  IMAD R81, R81, 0x460, R14 ;  /* 0x0000046051517824 */ /* 0x000fe200078e020e */
[----:B------:R-:W-:Y:S01]  /*0be0*/  IADD3 R16, PT, PT, R83, R16, RZ ;  /* 0x0000001053107210 */ /* 0x000fe20007ffe0ff */
[----:B------:R-:W-:Y:S01]  /*0bf0*/  IMAD R82, R82, 0x460, R15 ;  /* 0x0000046052527824 */ /* 0x000fe200078e020f */
[C---:B------:R-:W-:Y:S01]  /*0c00*/  IADD3 R10, PT, PT, R2.reuse, 0x62, RZ ;  /* 0x00000062020a7810 */ /* 0x040fe20007ffe0ff */
[C---:B------:R-:W-:Y:S01]  /*0c10*/  VIADD R15, R2.reuse, 0x90 ;  /* 0x00000090020f7836 */ /* 0x040fe20000000000 */
[C---:B------:R-:W-:Y:S01]  /*0c20*/  IADD3 R20, PT, PT, R2.reuse, 0x33, RZ ;  /* 0x0000003302147810 */ /* 0x040fe20007ffe0ff */
[----:B------:R-:W-:Y:S01]  /*0c30*/  IMAD R79, R79, 0x460, R16 ;  /* 0x000004604f4f7824 */ /* 0x000fe200078e0210 */
[----:B------:R-:W-:Y:S02]  /*0c40*/  IADD3 R14, PT, PT, R2, 0x63, RZ ;  /* 0x00000063020e7810 */ /* 0x000fe40007ffe0ff */
[----:B------:R-:W-:-:S02]  /*0c50*/  LOP3.LUT R10, R10, 0xffff, RZ, 0xc0, !PT ;  /* 0x0000ffff0a0a7812 */ /* 0x000fc400078ec0ff */
[----:B------:R-:W-:Y:S02]  /*0c60*/  IADD3 R16, PT, PT, R2, 0x91, RZ ;  /* 0x0000009102107810 */ /* 0x000fe40007ffe0ff */
[----:B------:R-:W-:Y:S01]  /*0c70*/  LOP3.LUT R20, R20, 0xffff, RZ, 0xc0, !PT ;  /* 0x0000ffff14147812 */ /* 0x000fe200078ec0ff */
[----:B------:R-:W-:Y:S01]  /*0c80*/  IMAD R10, R10, 0xccd, RZ ;  /* 0x00000ccd0a0a7824 */ /* 0x000fe200078e02ff */
[----:B------:R-:W-:Y:S02]  /*0c90*/  LOP3.LUT R14, R14, 0xffff, RZ, 0xc0, !PT ;  /* 0x0000ffff0e0e7812 */ /* 0x000fe400078ec0ff */
[----:B------:R-:W-:Y:S01]  /*0ca0*/  LOP3.LUT R16, R16, 0xffff, RZ, 0xc0, !PT ;  /* 0x0000ffff10107812 */ /* 0x000fe200078ec0ff */
[----:B------:R-:W-:Y:S01]  /*0cb0*/  IMAD R20, R20, 0xccd, RZ ;  /* 0x00000ccd14147824 */ /* 0x000fe200078e02ff */
[----:B------:R-:W-:Y:S01]  /*0cc0*/  SHF.R.U32.HI R77, RZ, 0x11, R10 ;  /* 0x00000011ff4d7819 */ /* 0x000fe2000001160a */
[----:B------:R-:W-:Y:S01]  /*0cd0*/  IMAD R14, R14, 0xccd, RZ ;  /* 0x00000ccd0e0e7824 */ /* 0x000fe200078e02ff */
[----:B------:R-:W-:Y:S01]  /*0ce0*/  LOP3.LUT R8, R8, 0xffff, RZ, 0xc0, !PT ;  /* 0x0000ffff08087812 */ /* 0x000fe200078ec0ff */
[----:B------:R-:W-:Y:S01]  /*0cf0*/  IMAD R16, R16, 0xccd, RZ ;  /* 0x00000ccd10107824 */ /* 0x000fe200078e02ff */
[----:B------:R-:W-:-:S02]  /*0d00*/  LOP3.LUT R10, R9, 0xffff, RZ, 0xc0, !PT ;  /* 0x0000ffff090a7812 */ /* 0x000fc400078ec0ff */
[----:B------:R-:W-:Y:S01]  /*0d10*/  LOP3.LUT R12, R12, 0xffff, RZ, 0xc0, !PT ;  /* 0x0000ffff0c0c7812 */ /* 0x000fe200078ec0ff */
[----:B------:R-:W-:Y:S01]  /*0d20*/  IMAD.IADD R8, R83, 0x1, R8 ;  /* 0x0000000153087824 */ /* 0x000fe200078e0208 */
[----:B------:R-:W-:Y:S02]  /*0d30*/  SHF.R.U32.HI R80, RZ, 0x11, R20 ;  /* 0x00000011ff507819 */ /* 0x000fe40000011614 */
[----:B------:R-:W-:Y:S01]  /*0d40*/  LOP3.LUT R20, R17, 0xffff, RZ, 0xc0, !PT ;  /* 0x0000ffff11147812 */ /* 0x000fe200078ec0ff */
[----:B------:R-:W-:Y:S01]  /*0d50*/  IMAD R77, R77, 0x460, R8 ;  /* 0x000004604d4d7824 */ /* 0x000fe200078e0208 */
[----:B------:R-:W-:Y:S02]  /*0d60*/  SHF.R.U32.HI R76, RZ, 0x11, R14 ;  /* 0x00000011ff4c7819 */ /* 0x000fe4000001160e */
[C---:B------:R-:W-:Y:S01]  /*0d70*/  IADD3 R17, PT, PT, R83.reuse, R18, RZ ;  /* 0x0000001253117210 */ /* 0x040fe20007ffe0ff */
[----:B------:R-:W-:Y:S01]  /*0d80*/  IMAD.IADD R19, R83, 0x1, R20 ;  /* 0x0000000153137824 */ /* 0x000fe200078e0214 */
[----:B------:R-:W-:-:S02]  /*0d90*/  SHF.R.U32.HI R74, RZ, 0x11, R16 ;  /* 0x00000011ff4a7819 */ /* 0x000fc40000011610 */
[----:B------:R-:W-:Y:S02]  /*0da0*/  CS2R R20, SRZ ;  /* 0x0000000000147805 */ /* 0x000fe4000001ff00 */
[----:B------:R-:W-:Y:S01]  /*0db0*/  LOP3.LUT R14, R11, 0xffff, RZ, 0xc0, !PT ;  /* 0x0000ffff0b0e7812 */ /* 0x000fe200078ec0ff */
[C---:B------:R-:W-:Y:S01]  /*0dc0*/  IMAD.IADD R11, R83.reuse, 0x1, R12 ;  /* 0x00000001530b7824 */ /* 0x040fe200078e020c */
[----:B------:R-:W-:Y:S01]  /*0dd0*/  IADD3 R9, PT, PT, R83, R10, RZ ;  /* 0x0000000a53097210 */ /* 0x000fe20007ffe0ff */
[----:B------:R-:W-:Y:S01]  /*0de0*/  IMAD R80, R80, 0x460, R17 ;  /* 0x0000046050507824 */ /* 0x000fe200078e0211 */
[----:B------:R-:W-:Y:S01]  /*0df0*/  IADD3 R22, PT, PT, R2, 0x61, RZ ;  /* 0x0000006102167810 */ /* 0x000fe20007ffe0ff */
[----:B------:R-:W-:Y:S01]  /*0e00*/  IMAD R74, R74, 0x460, R11 ;  /* 0x000004604a4a7824 */ /* 0x000fe200078e020b */
[----:B------:R-:W-:Y:S01]  /*0e10*/  IADD3 R17, PT, PT, R2, 0x92, RZ ;  /* 0x0000009202117810 */ /* 0x000fe20007ffe0ff */
[----:B------:R-:W-:Y:S01]  /*0e20*/  IMAD R76, R76, 0x460, R9 ;  /* 0x000004604c4c7824 */ /* 0x000fe200078e0209 */
[C---:B------:R-:W-:Y:S01]  /*0e30*/  IADD3 R8, PT, PT, R2.reuse, 0x93, RZ ;  /* 0x0000009302087810 */ /* 0x040fe20007ffe0ff */
[C---:B------:R-:W-:Y:S01]  /*0e40*/  VIADD R9, R2.reuse, 0xc0 ;  /* 0x000000c002097836 */ /* 0x040fe20000000000 */
[----:B------:R-:W-:-:S02]  /*0e50*/  IADD3 R10, PT, PT, R2, 0xc1, RZ ;  /* 0x000000c1020a7810 */ /* 0x000fc40007ffe0ff */
[C---:B------:R-:W-:Y:S01]  /*0e60*/  IADD3 R11, PT, PT, R2.reuse, 0xc2, RZ ;  /* 0x000000c2020b7810 */ /* 0x040fe20007ffe0ff */
[----:B------:R-:W-:Y:S01]  /*0e70*/  VIADD R2, R2, 0xc3 ;  /* 0x000000c302027836 */ /* 0x000fe20000000000 */
[----:B------:R-:W-:Y:S02]  /*0e80*/  LOP3.LUT R8, R8, 0xffff, RZ, 0xc0, !PT ;  /* 0x0000ffff08087812 */ /* 0x000fe400078ec0ff */
[----:B------:R-:W-:Y:S02]  /*0e90*/  LOP3.LUT R10, R10, 0xffff, RZ, 0xc0, !PT ;  /* 0x0000ffff0a0a7812 */ /* 0x000fe400078ec0ff */
[----:B------:R-:W-:Y:S01]  /*0ea0*/  LOP3.LUT R2, R2, 0xffff, RZ, 0xc0, !PT ;  /* 0x0000ffff02027812 */ /* 0x000fe200078ec0ff */
[----:B------:R-:W-:Y:S01]  /*0eb0*/  IMAD R8, R8, 0xccd, RZ ;  /* 0x00000ccd08087824 */ /* 0x000fe200078e02ff */
        /* <DEDUP_REMOVED lines=10> */
[----:B------:R-:W-:Y:S01]  /*0f60*/  SHF.R.U32.HI R72, RZ, 0x11, R8 ;  /* 0x00000011ff487819 */ /* 0x000fe20000011608 */
[----:B------:R-:W-:Y:S01]  /*0f70*/  IMAD R9, R9, 0xccd, RZ ;  /* 0x00000ccd09097824 */ /* 0x000fe200078e02ff */
[----:B------:R-:W-:Y:S01]  /*0f80*/  SHF.R.U32.HI R70, RZ, 0x11, R10 ;  /* 0x00000011ff467819 */ /* 0x000fe2000001160a */
[----:B------:R-:W-:Y:S01]  /*0f90*/  IMAD R11, R11, 0xccd, RZ ;  /* 0x00000ccd0b0b7824 */ /* 0x000fe200078e02ff */
[----:B------:R-:W-:-:S02]  /*0fa0*/  SHF.R.U32.HI R68, RZ, 0x11, R2 ;  /* 0x00000011ff447819 */ /* 0x000fc40000011602 */
[----:B------:R-:W-:Y:S02]  /*0fb0*/  LOP3.LUT R16, R13, 0xffff, RZ, 0xc0, !PT ;  /* 0x0000ffff0d107812 */ /* 0x000fe400078ec0ff */
[----:B------:R-:W-:Y:S02]  /*0fc0*/  CS2R R12, SRZ ;  /* 0x00000000000c7805 */ /* 0x000fe4000001ff00 */
[----:B------:R-:W-:Y:S02]  /*0fd0*/  LOP3.LUT R2, R3, 0xffff, RZ, 0xc0, !PT ;  /* 0x0000ffff03027812 */ /* 0x000fe400078ec0ff */
[----:B------:R-:W-:Y:S02]  /*0fe0*/  LOP3.LUT R6, R6, 0xffff, RZ, 0xc0, !PT ;  /* 0x0000ffff06067812 */ /* 0x000fe400078ec0ff */
[----:B------:R-:W-:Y:S02]  /*0ff0*/  LOP3.LUT R8, R7, 0xffff, RZ, 0xc0, !PT ;  /* 0x0000ffff07087812 */ /* 0x000fe400078ec0ff */
[----:B------:R-:W-:-:S02]  /*1000*/  LOP3.LUT R4, R4, 0xffff, RZ, 0xc0, !PT ;  /* 0x0000ffff04047812 */ /* 0x000fc400078ec0ff */
[----:B------:R-:W-:Y:S01]  /*1010*/  LOP3.LUT R10, R5, 0xffff, RZ, 0xc0, !PT ;  /* 0x0000ffff050a7812 */ /* 0x000fe200078ec0ff */
[C---:B------:R-:W-:Y:S01]  /*1020*/  IMAD.IADD R5, R83.reuse, 0x1, R8 ;  /* 0x0000000153057824 */ /* 0x040fe200078e0208 */
[----:B------:R-:W-:Y:S02]  /*1030*/  SHF.R.U32.HI R78, RZ, 0x11, R22 ;  /* 0x00000011ff4e7819 */ /* 0x000fe40000011616 */
[----:B------:R-:W-:Y:S02]  /*1040*/  CS2R R22, SRZ ;  /* 0x0000000000167805 */ /* 0x000fe4000001ff00 */
[----:B------:R-:W-:Y:S01]  /*1050*/  SHF.R.U32.HI R75, RZ, 0x11, R15 ;  /* 0x00000011ff4b7819 */ /* 0x000fe2000001160f */
[----:B------:R-:W-:Y:S01]  /*1060*/  IMAD R70, R70, 0x460, R5 ;  /* 0x0000046046467824 */ /* 0x000fe200078e0205 */
[----:B------:R-:W-:Y:S01]  /*1070*/  SHF.R.U32.HI R73, RZ, 0x11, R17 ;  /* 0x00000011ff497819 */ /* 0x000fe20000011611 */
[----:B------:R-:W-:Y:S01]  /*1080*/  IMAD R78, R78, 0x460, R19 ;  /* 0x000004604e4e7824 */ /* 0x000fe200078e0213 */
[----:B------:R-:W-:-:S02]  /*1090*/  IADD3 R14, PT, PT, R83, R14, RZ ;  /* 0x0000000e530e7210 */ /* 0x000fc40007ffe0ff */
[----:B------:R-:W-:Y:S02]  /*10a0*/  CS2R R18, SRZ ;  /* 0x0000000000127805 */ /* 0x000fe4000001ff00 */
[----:B------:R-:W-:Y:S02]  /*10b0*/  IADD3 R16, PT, PT, R83, R16, RZ ;  /* 0x0000001053107210 */ /* 0x000fe40007ffe0ff */
[----:B------:R-:W-:Y:S01]  /*10c0*/  SHF.R.U32.HI R71, RZ, 0x11, R9 ;  /* 0x00000011ff477819 */ /* 0x000fe20000011609 */
[----:B------:R-:W-:Y:S01]  /*10d0*/  IMAD R75, R75, 0x460, R14 ;  /* 0x000004604b4b7824 */ /* 0x000fe200078e020e */
[----:B------:R-:W-:Y:S01]  /*10e0*/  SHF.R.U32.HI R69, RZ, 0x11, R11 ;  /* 0x00000011ff457819 */ /* 0x000fe2000001160b */
[----:B------:R-:W-:Y:S01]  /*10f0*/  IMAD R73, R73, 0x460, R16 ;  /* 0x0000046049497824 */ /* 0x000fe200078e0210 */
[----:B------:R-:W-:Y:S02]  /*1100*/  IADD3 R3, PT, PT, R83, R2, RZ ;  /* 0x0000000253037210 */ /* 0x000fe40007ffe0ff */
[----:B------:R-:W-:-:S02]  /*1110*/  CS2R R8, SRZ ;  /* 0x0000000000087805 */ /* 0x000fc4000001ff00 */
[C---:B------:R-:W-:Y:S02]  /*1120*/  IADD3 R6, PT, PT, R83.reuse, R6, RZ ;  /* 0x0000000653067210 */ /* 0x040fe40007ffe0ff */
[----:B------:R-:W-:Y:S02]  /*1130*/  CS2R R14, SRZ ;  /* 0x00000000000e7805 */ /* 0x000fe4000001ff00 */
[C---:B------:R-:W-:Y:S01]  /*1140*/  IADD3 R4, PT, PT, R83.reuse, R4, RZ ;  /* 0x0000000453047210 */ /* 0x040fe20007ffe0ff */
[----:B------:R-:W-:Y:S01]  /*1150*/  IMAD R72, R72, 0x460, R3 ;  /* 0x0000046048487824 */ /* 0x000fe200078e0203 */
[----:B------:R-:W-:Y:S01]  /*1160*/  IADD3 R7, PT, PT, R83, R10, RZ ;  /* 0x0000000a53077210 */ /* 0x000fe20007ffe0ff */
[----:B------:R-:W-:Y:S01]  /*1170*/  IMAD R71, R71, 0x460, R6 ;  /* 0x0000046047477824 */ /* 0x000fe200078e0206 */
[----:B------:R-:W-:Y:S01]  /*1180*/  CS2R R2, SRZ ;  /* 0x0000000000027805 */ /* 0x000fe2000001ff00 */
[----:B------:R-:W-:Y:S01]  /*1190*/  IMAD R69, R69, 0x460, R4 ;  /* 0x0000046045457824 */ /* 0x000fe200078e0204 */
[----:B------:R-:W-:Y:S01]  /*11a0*/  CS2R R4, SRZ ;  /* 0x0000000000047805 */ /* 0x000fe2000001ff00 */
[----:B------:R-:W-:Y:S01]  /*11b0*/  IMAD R68, R68, 0x460, R7 ;  /* 0x0000046044447824 */ /* 0x000fe200078e0207 */
[----:B------:R-:W-:-:S02]  /*11c0*/  CS2R R6, SRZ ;  /* 0x0000000000067805 */ /* 0x000fc4000001ff00 */
[----:B------:R-:W-:Y:S02]  /*11d0*/  CS2R R10, SRZ ;  /* 0x00000000000a7805 */ /* 0x000fe4000001ff00 */
[----:B--2---:R-:W-:-:S07]  /*11e0*/  CS2R R16, SRZ ;  /* 0x0000000000107805 */ /* 0x004fce000001ff00 */
.L_x_2:
[----:B------:R-:W0:Y:S01]  /*11f0*/  LDC.64 R88, c[0x0][0x380] ;  /* 0x0000e000ff587b82 */ /* 0x000e220000000a00 */
[C---:B------:R-:W-:Y:S02]  /*1200*/  IMAD R29, R2.reuse, 0x28, R79 ;  /* 0x00000028021d7824 */ /* 0x040fe400078e024f */
[C---:B------:R-:W-:Y:S02]  /*1210*/  IMAD R31, R2.reuse, 0x28, R77 ;  /* 0x00000028021f7824 */ /* 0x040fe400078e024d */
[C---:B------:R-:W-:Y:S02]  /*1220*/  IMAD R27, R2.reuse, 0x28, R78 ;  /* 0x00000028021b7824 */ /* 0x040fe400078e024e */
[----:B------:R-:W-:Y:S02]  /*1230*/  IMAD R25, R2, 0x28, R76 ;  /* 0x0000002802197824 */ /* 0x000fe400078e024c */
[----:B0-----:R-:W-:-:S04]  /*1240*/  IMAD.WIDE.U32 R28, R29, 0x4, R88 ;  /* 0x000000041d1c7825 */ /* 0x001fc800078e0058 */
[--C-:B------:R-:W-:Y:S02]  /*1250*/  IMAD.WIDE.U32 R30, R31, 0x4, R88.reuse ;  /* 0x000000041f1e7825 */ /* 0x100fe400078e0058 */
[----:B------:R-:W2:Y:S02]  /*1260*/  LDG.E.CONSTANT R28, desc[UR8][R28.64] ;  /* 0x000000081c1c7981 */ /* 0x000ea4000c1e9900 */
[--C-:B------:R-:W-:Y:S02]  /*1270*/  IMAD.WIDE.U32 R26, R27, 0x4, R88.reuse ;  /* 0x000000041b1a7825 */ /* 0x100fe400078e0058 */
[----:B------:R-:W2:Y:S02]  /*1280*/  LDG.E.CONSTANT R30, desc[UR8][R30.64] ;  /* 0x000000081e1e7981 */ /* 0x000ea4000c1e9900 */
[----:B------:R-:W-:Y:S02]  /*1290*/  IMAD.WIDE.U32 R24, R25, 0x4, R88 ;  /* 0x0000000419187825 */ /* 0x000fe400078e0058 */
[----:B------:R0:W2:Y:S04]  /*12a0*/  LDG.E.CONSTANT R29, desc[UR8][R26.64] ;  /* 0x000000081a1d7981 */ /* 0x0000a8000c1e9900 */
[----:B------:R1:W2:Y:S01]  /*12b0*/  LDG.E.CONSTANT R31, desc[UR8][R24.64] ;  /* 0x00000008181f7981 */ /* 0x0002a2000c1e9900 */
[----:B------:R-:W3:Y:S02]  /*12c0*/  S2R R84, SR_TID.X ;  /* 0x0000000000547919 */ /* 0x000ee40000002100 */
[----:B---3--:R-:W-:-:S04]  /*12d0*/  SHF.L.U32 R86, R84, 0x2, RZ ;  /* 0x0000000254567819 */ /* 0x008fc800000006ff */
[----:B------:R-:W-:-:S04]  /*12e0*/  IADD3 R67, PT, PT, R86, 0x8, RZ ;  /* 0x0000000856437810 */ /* 0x000fc80007ffe0ff */
[----:B------:R-:W-:-:S05]  /*12f0*/  LOP3.LUT R85, R67, 0xffff, RZ, 0xc0, !PT ;  /* 0x0000ffff43557812 */ /* 0x000fca00078ec0ff */
[----:B------:R-:W-:-:S05]  /*1300*/  IMAD R85, R85, 0xccd, RZ ;  /* 0x00000ccd55557824 */ /* 0x000fca00078e02ff */
[----:B------:R-:W-:-:S04]  /*1310*/  SHF.R.U32.HI R85, RZ, 0x11, R85 ;  /* 0x00000011ff557819 */ /* 0x000fc80000011655 */
[----:B------:R-:W-:-:S05]  /*1320*/  PRMT R85, R85, 0x9910, RZ ;  /* 0x0000991055557816 */ /* 0x000fca00000000ff */
[----:B------:R-:W-:-:S04]  /*1330*/  IMAD R85, R85, 0x28, RZ ;  /* 0x0000002855557824 */ /* 0x000fc800078e02ff */
[----:B0-----:R-:W-:-:S05]  /*1340*/  IMAD.MOV R26, RZ, RZ, -R85 ;  /* 0x000000ffff1a7224 */ /* 0x001fca00078e0a55 */
[----:B------:R-:W-:Y:S01]  /*1350*/  PRMT R26, R26, 0x7710, RZ ;  /* 0x000077101a1a7816 */ /* 0x000fe200000000ff */
[----:B------:R-:W0:Y:S03]  /*1360*/  S2UR UR5, SR_CgaCtaId ;  /* 0x00000000000579c3 */ /* 0x000e260000008800 */
[----:B------:R-:W-:Y:S02]  /*1370*/  IADD3 R26, PT, PT, R67, R26, RZ ;  /* 0x0000001a431a7210 */ /* 0x000fe40007ffe0ff */
[----:B------:R-:W3:Y:S01]  /*1380*/  S2R R67, SR_TID.X ;  /* 0x0000000000437919 */ /* 0x000ee20000002100 */
[----:B-1----:R-:W-:-:S04]  /*1390*/  IADD3 R24, PT, PT, R86, 0x30, RZ ;  /* 0x0000003056187810 */ /* 0x002fc80007ffe0ff */
[----:B------:R-:W-:Y:S02]  /*13a0*/  LOP3.LUT R24, R24, 0xffff, RZ, 0xc0, !PT ;  /* 0x0000ffff18187812 */ /* 0x000fe400078ec0ff */
[----:B------:R-:W-:-:S03]  /*13b0*/  LOP3.LUT R26, R26, 0xffff, RZ, 0xc0, !PT ;  /* 0x0000ffff1a1a7812 */ /* 0x000fc600078ec0ff */
[----:B------:R-:W-:Y:S02]  /*13c0*/  IMAD R24, R24, 0xccd, RZ ;  /* 0x00000ccd18187824 */ /* 0x000fe400078e02ff */
[----:B------:R-:W-:Y:S02]  /*13d0*/  IMAD.IADD R85, R83, 0x1, R26 ;  /* 0x0000000153557824 */ /* 0x000fe400078e021a */
[C---:B------:R-:W-:Y:S01]  /*13e0*/  IMAD R27, R2.reuse, 0x28, R81 ;  /* 0x00000028021b7824 */ /* 0x040fe200078e0251 */
[----:B------:R-:W-:Y:S01]  /*13f0*/  SHF.R.U32.HI R24, RZ, 0x11, R24 ;  /* 0x00000011ff187819 */ /* 0x000fe20000011618 */
[----:B------:R-:W-:Y:S01]  /*1400*/  IMAD R91, R2, 0x28, R80 ;  /* 0x00000028025b7824 */ /* 0x000fe200078e0250 */
[----:B------:R-:W-:Y:S01]  /*1410*/  UMOV UR4, 0x400 ;  /* 0x0000040000047882 */ /* 0x000fe20000000000 */
[----:B------:R-:W-:Y:S01]  /*1420*/  IMAD.WIDE.U32 R26, R27, 0x4, R88 ;  /* 0x000000041b1a7825 */ /* 0x000fe200078e0058 */
[----:B0-----:R-:W-:-:S03]  /*1430*/  ULEA UR4, UR5, UR4, 0x18 ;  /* 0x0000000405047291 */ /* 0x001fc6000f8ec0ff */
[----:B------:R-:W-:Y:S02]  /*1440*/  IMAD R85, R24, 0x460, R85 ;  /* 0x0000046018557824 */ /* 0x000fe400078e0255 */
[----:B------:R-:W-:Y:S01]  /*1450*/  IMAD.WIDE.U32 R90, R91, 0x4, R88 ;  /* 0x000000045b5a7825 */ /* 0x000fe200078e0058 */
[----:B------:R-:W4:Y:S03]  /*1460*/  LDG.E.CONSTANT R26, desc[UR8][R26.64] ;  /* 0x000000081a1a7981 */ /* 0x000f26000c1e9900 */
[C---:B------:R-:W-:Y:S02]  /*1470*/  IMAD R85, R2.reuse, 0x28, R85 ;  /* 0x0000002802557824 */ /* 0x040fe400078e0255 */
[C---:B------:R-:W-:Y:S01]  /*1480*/  IMAD R25, R2.reuse, 0x28, R82 ;  /* 0x0000002802197824 */ /* 0x040fe200078e0252 */
[----:B------:R0:W4:Y:S01]  /*1490*/  LDG.E.CONSTANT R27, desc[UR8][R90.64] ;  /* 0x000000085a1b7981 */ /* 0x000122000c1e9900 */
[----:B------:R-:W-:-:S02]  /*14a0*/  IMAD R87, R2, 0x28, R75 ;  /* 0x0000002802577824 */ /* 0x000fc400078e024b */
[----:B------:R-:W-:-:S04]  /*14b0*/  IMAD.WIDE.U32 R24, R25, 0x4, R88 ;  /* 0x0000000419187825 */ /* 0x000fc800078e0058 */
[----:B------:R-:W-:Y:S02]  /*14c0*/  IMAD R93, R2, 0x28, R73 ;  /* 0x00000028025d7824 */ /* 0x000fe400078e0249 */
[----:B------:R-:W4:Y:S01]  /*14d0*/  LDG.E.CONSTANT R25, desc[UR8][R24.64] ;  /* 0x0000000818197981 */ /* 0x000f22000c1e9900 */
[--C-:B0-----:R-:W-:Y:S01]  /*14e0*/  IMAD.WIDE.U32 R90, R85, 0x4, R88.reuse ;  /* 0x00000004555a7825 */ /* 0x101fe200078e0058 */
[----:B---3--:R-:W-:Y:S01]  /*14f0*/  LEA R85, R67, UR4, 0x4 ;  /* 0x0000000443557c11 */ /* 0x008fe2000f8e20ff */
[----:B------:R-:W-:Y:S06]  /*1500*/  BAR.SYNC.DEFER_BLOCKING 0x0 ;  /* 0x0000000000007b1d */ /* 0x000fec0000010000 */
[----:B------:R0:W4:Y:S04]  /*1510*/  LDG.E.CONSTANT R24, desc[UR8][R90.64] ;  /* 0x000000085a187981 */ /* 0x000128000c1e9900 */
[----:B--2---:R1:W-:Y:S02]  /*1520*/  STS.128 [R85+0x180], R28 ;  /* 0x0001801c55007388 */ /* 0x0043e40000000c00 */
[----:B-1----:R-:W-:-:S04]  /*1530*/  IMAD.WIDE.U32 R28, R87, 0x4, R88 ;  /* 0x00000004571c7825 */ /* 0x002fc800078e0058 */
[----:B------:R-:W-:Y:S02]  /*1540*/  IMAD R87, R2, 0x28, R74 ;  /* 0x0000002802577824 */ /* 0x000fe400078e024a */
[----:B------:R-:W2:Y:S02]  /*1550*/  LDG.E.CONSTANT R28, desc[UR8][R28.64] ;  /* 0x000000081c1c7981 */ /* 0x000ea4000c1e9900 */
[----:B0-----:R-:W-:-:S04]  /*1560*/  IMAD.WIDE.U32 R90, R87, 0x4, R88 ;  /* 0x00000004575a7825 */ /* 0x001fc800078e0058 */
[----:B------:R-:W-:Y:S02]  /*1570*/  IMAD R87, R2, 0x28, R72 ;  /* 0x0000002802577824 */ /* 0x000fe400078e0248 */
[--C-:B------:R-:W-:Y:S01]  /*1580*/  IMAD.WIDE.U32 R30, R93, 0x4, R88.reuse ;  /* 0x000000045d1e7825 */ /* 0x100fe200078e0058 */
[----:B------:R0:W2:Y:S05]  /*1590*/  LDG.E.CONSTANT R29, desc[UR8][R90.64] ;  /* 0x000000085a1d7981 */ /* 0x0000aa000c1e9900 */
[----:B------:R-:W2:Y:S01]  /*15a0*/  LDG.E.CONSTANT R30, desc[UR8][R30.64] ;  /* 0x000000081e1e7981 */ /* 0x000ea2000c1e9900 */
[----:B0-----:R-:W-:-:S05]  /*15b0*/  IMAD.WIDE.U32 R90, R87, 0x4, R88 ;  /* 0x00000004575a7825 */ /* 0x001fca00078e0058 */
[----:B------:R0:W2:Y:S01]  /*15c0*/  LDG.E.CONSTANT R31, desc[UR8][R90.64] ;  /* 0x000000085a1f7981 */ /* 0x0000a2000c1e9900 */
[C---:B------:R-:W-:Y:S02]  /*15d0*/  IADD3 R87, PT, PT, R86.reuse, 0x2, RZ ;  /* 0x0000000256577810 */ /* 0x040fe40007ffe0ff */
[----:B------:R-:W-:-:S04]  /*15e0*/  IADD3 R93, PT, PT, R86, 0x1, RZ ;  /* 0x00000001565d7810 */ /* 0x000fc80007ffe0ff */
[----:B------:R-:W-:Y:S02]  /*15f0*/  LOP3.LUT R92, R93, 0xffff, RZ, 0xc0, !PT ;  /* 0x0000ffff5d5c7812 */ /* 0x000fe400078ec0ff */
[----:B0-----:R-:W-:-:S03]  /*1600*/  LOP3.LUT R90, R87, 0xffff, RZ, 0xc0, !PT ;  /* 0x0000ffff575a7812 */ /* 0x001fc600078ec0ff */
[----:B------:R-:W-:Y:S02]  /*1610*/  IMAD R92, R92, 0xccd, RZ ;  /* 0x00000ccd5c5c7824 */ /* 0x000fe400078e02ff */
[----:B------:R-:W-:Y:S02]  /*1620*/  IMAD R91, R90, 0xccd, RZ ;  /* 0x00000ccd5a5b7824 */ /* 0x000fe400078e02ff */
[----:B------:R-:W-:Y:S01]  /*1630*/  VIADD R90, R86, 0x3 ;  /* 0x00000003565a7836 */ /* 0x000fe20000000000 */
[----:B------:R-:W-:Y:S01]  /*1640*/  SHF.R.U32.HI R92, RZ, 0x11, R92 ;  /* 0x00000011ff5c7819 */ /* 0x000fe2000001165c */
[----:B----4-:R0:W-:Y:S03]  /*1650*/  STS.128 [R85+0xc0], R24 ;  /* 0x0000c01855007388 */ /* 0x0101e60000000c00 */
[----:B0-----:R-:W-:Y:S02]  /*1660*/  LOP3.LUT R25, R90, 0xffff, RZ, 0xc0, !PT ;  /* 0x0000ffff5a197812 */ /* 0x001fe400078ec0ff */
[----:B------:R-:W-:-:S03]  /*1670*/  PRMT R24, R92, 0x9910, RZ ;  /* 0x000099105c187816 */ /* 0x000fc600000000ff */
[----:B------:R-:W-:Y:S02]  /*1680*/  IMAD R27, R25, 0xccd, RZ ;  /* 0x00000ccd191b7824 */ /* 0x000fe400078e02ff */
[----:B------:R-:W-:-:S05]  /*1690*/  IMAD R25, R24, 0x28, RZ ;  /* 0x0000002818197824 */ /* 0x000fca00078e02ff */
[----:B------:R-:W-:Y:S02]  /*16a0*/  IADD3 R25, PT, PT, RZ, -R25, RZ ;  /* 0x80000019ff197210 */ /* 0x000fe40007ffe0ff */
[----:B------:R-:W-:-:S04]  /*16b0*/  SHF.R.U32.HI R24, RZ, 0x11, R27 ;  /* 0x00000011ff187819 */ /* 0x000fc8000001161b */
[----:B------:R-:W-:-:S05]  /*16c0*/  PRMT R27, R24, 0x9910, RZ ;  /* 0x00009910181b7816 */ /* 0x000fca00000000ff */
[----:B------:R-:W-:-:S05]  /*16d0*/  IMAD R27, R27, 0x28, RZ ;  /* 0x000000281b1b7824 */ /* 0x000fca00078e02ff */
[----:B------:R-:W-:-:S04]  /*16e0*/  IADD3 R27, PT, PT, RZ, -R27, RZ ;  /* 0x8000001bff1b7210 */ /* 0x000fc80007ffe0ff */
[----:B------:R-:W-:-:S05]  /*16f0*/  PRMT R27, R27, 0x7710, RZ ;  /* 0x000077101b1b7816 */ /* 0x000fca00000000ff */
[----:B------:R-:W-:Y:S01]  /*1700*/  IMAD.IADD R27, R90, 0x1, R27 ;  /* 0x000000015a1b7824 */ /* 0x000fe200078e021b */
[----:B--2---:R0:W-:Y:S02]  /*1710*/  STS.128 [R85+0x240], R28 ;  /* 0x0002401c55007388 */ /* 0x0041e40000000c00 */
[----:B0-----:R-:W-:-:S04]  /*1720*/  SHF.R.U32.HI R28, RZ, 0x11, R91 ;  /* 0x00000011ff1c7819 */ /* 0x001fc8000001165b */
[----:B------:R-:W-:-:S05]  /*1730*/  PRMT R26, R28, 0x9910, RZ ;  /* 0x000099101c1a7816 */ /* 0x000fca00000000ff */
[----:B------:R-:W-:-:S05]  /*1740*/  IMAD R26, R26, 0x28, RZ ;  /* 0x000000281a1a7824 */ /* 0x000fca00078e02ff */
[----:B------:R-:W-:-:S04]  /*1750*/  IADD3 R30, PT, PT, RZ, -R26, RZ ;  /* 0x8000001aff1e7210 */ /* 0x000fc80007ffe0ff */
[----:B------:R-:W-:Y:S02]  /*1760*/  PRMT R30, R30, 0x7710, RZ ;  /* 0x000077101e1e7816 */ /* 0x000fe400000000ff */
[----:B------:R-:W-:Y:S02]  /*1770*/  PRMT R26, R25, 0x7710, RZ ;  /* 0x00007710191a7816 */ /* 0x000fe400000000ff */
[----:B------:R-:W-:Y:S02]  /*1780*/  IADD3 R25, PT, PT, R87, R30, RZ ;  /* 0x0000001e57197210 */ /* 0x000fe40007ffe0ff */
[----:B------:R-:W-:-:S05]  /*1790*/  LOP3.LUT R87, R84, 0xffff, RZ, 0xc0, !PT ;  /* 0x0000ffff54577812 */ /* 0x000fca00078ec0ff */
[----:B------:R-:W-:-:S05]  /*17a0*/  IMAD R30, R87, 0x199a, RZ ;  /* 0x0000199a571e7824 */ /* 0x000fca00078e02ff */
[----:B------:R-:W-:-:S04]  /*17b0*/  SHF.R.U32.HI R30, RZ, 0x10, R30 ;  /* 0x00000010ff1e7819 */ /* 0x000fc8000001161e */
[----:B------:R-:W-:-:S05]  /*17c0*/  PRMT R29, R30, 0x9910, RZ ;  /* 0x000099101e1d7816 */ /* 0x000fca00000000ff */
[----:B------:R-:W-:-:S05]  /*17d0*/  IMAD R29, R29, 0xa, RZ ;  /* 0x0000000a1d1d7824 */ /* 0x000fca00078e02ff */
[----:B------:R-:W-:-:S04]  /*17e0*/  IADD3 R29, PT, PT, RZ, -R29, RZ ;  /* 0x8000001dff1d7210 */ /* 0x000fc80007ffe0ff */
[----:B------:R-:W-:Y:S01]  /*17f0*/  PRMT R29, R29, 0x7710, RZ ;  /* 0x000077101d1d7816 */ /* 0x000fe200000000ff */
[----:B------:R-:W-:-:S03]  /*1800*/  IMAD.IADD R26, R93, 0x1, R26 ;  /* 0x000000015d1a7824 */ /* 0x000fc600078e021a */
[----:B------:R-:W-:Y:S02]  /*1810*/  IADD3 R29, PT, PT, R29, R84, RZ ;  /* 0x000000541d1d7210 */ /* 0x000fe40007ffe0ff */
[----:B------:R-:W-:-:S03]  /*1820*/  LOP3.LUT R26, R26, 0xffff, RZ, 0xc0, !PT ;  /* 0x0000ffff1a1a7812 */ /* 0x000fc600078ec0ff */
[----:B------:R-:W-:Y:S02]  /*1830*/  IMAD.SHL.U32 R31, R29, 0x4, RZ ;  /* 0x000000041d1f7824 */ /* 0x000fe400078e00ff */
[----:B------:R-:W-:-:S03]  /*1840*/  IMAD R29, R30, 0x460, R83 ;  /* 0x000004601e1d7824 */ /* 0x000fc600078e0253 */
[----:B------:R-:W-:Y:S02]  /*1850*/  LOP3.LUT R30, R31, 0xffff, RZ, 0xc0, !PT ;  /* 0x0000ffff1f1e7812 */ /* 0x000fe400078ec0ff */
[----:B------:R-:W-:Y:S02]  /*1860*/  IADD3 R31, PT, PT, R83, R26, RZ ;  /* 0x0000001a531f7210 */ /* 0x000fe40007ffe0ff */
[----:B------:R-:W-:-:S05]  /*1870*/  LOP3.LUT R26, R25, 0xffff, RZ, 0xc0, !PT ;  /* 0x0000ffff191a7812 */ /* 0x000fca00078ec0ff */
[----:B------:R-:W-:Y:S01]  /*1880*/  IMAD.IADD R91, R83, 0x1, R26 ;  /* 0x00000001535b7824 */ /* 0x000fe200078e021a */
[----:B------:R-:W-:Y:S02]  /*1890*/  LOP3.LUT R26, R27, 0xffff, RZ, 0xc0, !PT ;  /* 0x0000ffff1b1a7812 */ /* 0x000fe400078ec0ff */
[----:B------:R-:W-:Y:S02]  /*18a0*/  IADD3 R29, PT, PT, R29, R30, RZ ;  /* 0x0000001e1d1d7210 */ /* 0x000fe40007ffe0ff */
[----:B------:R-:W-:Y:S01]  /*18b0*/  IADD3 R27, PT, PT, R83, R26, RZ ;  /* 0x0000001a531b7210 */ /* 0x000fe20007ffe0ff */
[----:B------:R-:W-:Y:S02]  /*18c0*/  IMAD R31, R92, 0x460, R31 ;  /* 0x000004605c1f7824 */ /* 0x000fe400078e021f */
[----:B------:R-:W-:Y:S02]  /*18d0*/  IMAD R25, R2, 0x28, R29 ;  /* 0x0000002802197824 */ /* 0x000fe400078e021d */
[----:B------:R-:W-:-:S02]  /*18e0*/  IMAD R29, R24, 0x460, R27 ;  /* 0x00000460181d7824 */ /* 0x000fc400078e021b */
[----:B------:R-:W-:Y:S02]  /*18f0*/  IMAD R27, R2, 0x28, R31 ;  /* 0x00000028021b7824 */ /* 0x000fe400078e021f */
[----:B------:R-:W-:Y:S02]  /*1900*/  IMAD R91, R28, 0x460, R91 ;  /* 0x000004601c5b7824 */ /* 0x000fe400078e025b */
[----:B------:R-:W-:-:S04]  /*1910*/  IMAD.WIDE.U32 R24, R25, 0x4, R88 ;  /* 0x0000000419187825 */ /* 0x000fc800078e0058 */
[----:B------:R-:W-:Y:S02]  /*1920*/  IMAD.WIDE.U32 R26, R27, 0x4, R88 ;  /* 0x000000041b1a7825 */ /* 0x000fe400078e0058 */
[----:B------:R-:W2:Y:S02]  /*1930*/  LDG.E.CONSTANT R24, desc[UR8][R24.64] ;  /* 0x0000000818187981 */ /* 0x000ea4000c1e9900 */
[C---:B------:R-:W-:Y:S02]  /*1940*/  IMAD R91, R2.reuse, 0x28, R91 ;  /* 0x00000028025b7824 */ /* 0x040fe400078e025b */
[----:B------:R-:W-:Y:S01]  /*1950*/  IMAD R29, R2, 0x28, R29 ;  /* 0x00000028021d7824 */ /* 0x000fe200078e021d */
[----:B------:R0:W2:Y:S03]  /*1960*/  LDG.E.CONSTANT R25, desc[UR8][R26.64] ;  /* 0x000000081a197981 */ /* 0x0000a6000c1e9900 */
[----:B------:R-:W-:-:S04]  /*1970*/  IMAD.WIDE.U32 R28, R29, 0x4, R88 ;  /* 0x000000041d1c7825 */ /* 0x000fc800078e0058 */
[----:B0-----:R-:W-:-:S06]  /*1980*/  IMAD.WIDE.U32 R26, R91, 0x4, R88 ;  /* 0x000000045b1a7825 */ /* 0x001fcc00078e0058 */
[----:B------:R-:W2:Y:S04]  /*1990*/  LDG.E.CONSTANT R26, desc[UR8][R26.64] ;  /* 0x000000081a1a7981 */ /* 0x000ea8000c1e9900 */
[----:B------:R0:W2:Y:S01]  /*19a0*/  LDG.E.CONSTANT R27, desc[UR8][R28.64] ;  /* 0x000000081c1b7981 */ /* 0x0000a2000c1e9900 */
[----:B------:R-:W-:Y:S01]  /*19b0*/  ISETP.GT.U32.AND P0, PT, R67, 0x9, PT ;  /* 0x000000094300780c */ /* 0x000fe20003f04070 */
[C---:B------:R-:W-:Y:S02]  /*19c0*/  IMAD R91, R2.reuse, 0x28, R71 ;  /* 0x00000028025b7824 */ /* 0x040fe400078e0247 */
[----:B------:R-:W-:-:S04]  /*19d0*/  IMAD R93, R2, 0x28, R70 ;  /* 0x00000028025d7824 */ /* 0x000fc800078e0246 */
[----:B0-----:R-:W-:Y:S01]  /*19e0*/  IMAD.WIDE.U32 R28, R93, 0x4, R88 ;  /* 0x000000045d1c7825 */ /* 0x001fe200078e0058 */
[----:B------:R-:W-:-:S05]  /*19f0*/  IADD3 R90, PT, PT, R86, 0xf1, RZ ;  /* 0x000000f1565a7810 */ /* 0x000fca0007ffe0ff */
[----:B------:R-:W-:Y:S01]  /*1a00*/  @!P0 IMAD R30, R2, 0x28, RZ ;  /* 0x00000028021e8824 */ /* 0x000fe200078e02ff */
[----:B------:R-:W-:Y:S02]  /*1a10*/  @!P0 LEA R31, R67, R83, 0x2 ;  /* 0x00000053431f8211 */ /* 0x000fe400078e10ff */
[----:B------:R-:W-:Y:S02]  /*1a20*/  LOP3.LUT R90, R90, 0xffff, RZ, 0xc0, !PT ;  /* 0x0000ffff5a5a7812 */ /* 0x000fe400078ec0ff */
[----:B------:R-:W-:Y:S01]  /*1a30*/  @!P0 IADD3 R31, P1, PT, R30, R31, RZ ;  /* 0x0000001f1e1f8210 */ /* 0x000fe20007f3e0ff */
[----:B------:R-:W-:Y:S02]  /*1a40*/  IMAD R93, R2, 0x28, R68 ;  /* 0x00000028025d7824 */ /* 0x000fe400078e0244 */
[----:B------:R-:W-:-:S05]  /*1a50*/  IMAD R90, R90, 0xccd, RZ ;  /* 0x00000ccd5a5a7824 */ /* 0x000fca00078e02ff */
[----:B------:R-:W-:Y:S01]  /*1a60*/  SHF.R.U32.HI R90, RZ, 0x11, R90 ;  /* 0x00000011ff5a7819 */ /* 0x000fe2000001165a */
[----:B--2---:R0:W-:Y:S02]  /*1a70*/  STS.128 [R85], R24 ;  /* 0x0000001855007388 */ /* 0x0041e40000000c00 */
[----:B0-----:R-:W0:Y:S01]  /*1a80*/  @!P0 LDC.64 R26, c[0x0][0x380] ;  /* 0x0000e000ff1a8b82 */ /* 0x001e220000000a00 */
[----:B------:R-:W-:-:S04]  /*1a90*/  IMAD.WIDE.U32 R24, R91, 0x4, R88 ;  /* 0x000000045b187825 */ /* 0x000fc800078e0058 */
[----:B------:R-:W-:Y:S02]  /*1aa0*/  IMAD R91, R2, 0x28, R69 ;  /* 0x00000028025b7824 */ /* 0x000fe400078e0245 */
[----:B------:R-:W2:Y:S04]  /*1ab0*/  LDG.E.CONSTANT R24, desc[UR8][R24.64] ;  /* 0x0000000818187981 */ /* 0x000ea8000c1e9900 */
[----:B------:R1:W2:Y:S02]  /*1ac0*/  LDG.E.CONSTANT R25, desc[UR8][R28.64] ;  /* 0x000000081c197981 */ /* 0x0002a4000c1e9900 */
[----:B-1----:R-:W-:Y:S01]  /*1ad0*/  IMAD.WIDE.U32 R28, R91, 0x4, R88 ;  /* 0x000000045b1c7825 */ /* 0x002fe200078e0058 */
[----:B------:R-:W-:-:S03]  /*1ae0*/  IADD3 R91, PT, PT, R86, 0xf2, RZ ;  /* 0x000000f2565b7810 */ /* 0x000fc60007ffe0ff */
[----:B------:R-:W-:Y:S01]  /*1af0*/  VIADD R86, R86, 0xf3 ;  /* 0x000000f356567836 */ /* 0x000fe20000000000 */
[----:B------:R-:W-:-:S04]  /*1b00*/  LOP3.LUT R91, R91, 0xffff, RZ, 0xc0, !PT ;  /* 0x0000ffff5b5b7812 */ /* 0x000fc800078ec0ff */
[----:B------:R-:W-:Y:S01]  /*1b10*/  LOP3.LUT R86, R86, 0xffff, RZ, 0xc0, !PT ;  /* 0x0000ffff56567812 */ /* 0x000fe200078ec0ff */
[----:B------:R-:W-:Y:S01]  /*1b20*/  IMAD R91, R91, 0xccd, RZ ;  /* 0x00000ccd5b5b7824 */ /* 0x000fe200078e02ff */
[----:B0-----:R-:W-:Y:S01]  /*1b30*/  @!P0 LEA R30, P2, R31, R26, 0x2 ;  /* 0x0000001a1f1e8211 */ /* 0x001fe200078410ff */
[----:B------:R-:W-:Y:S02]  /*1b40*/  @!P0 IMAD.X R26, RZ, RZ, RZ, P1 ;  /* 0x000000ffff1a8224 */ /* 0x000fe400008e06ff */
[----:B------:R-:W-:Y:S02]  /*1b50*/  IMAD R86, R86, 0xccd, RZ ;  /* 0x00000ccd56567824 */ /* 0x000fe400078e02ff */
[----:B------:R-:W-:Y:S01]  /*1b60*/  IMAD.WIDE.U32 R88, R93, 0x4, R88 ;  /* 0x000000045d587825 */ /* 0x000fe200078e0058 */
[----:B------:R-:W-:Y:S02]  /*1b70*/  @!P0 LEA.HI.X R31, R31, R27, R26, 0x2, P2 ;  /* 0x0000001b1f1f8211 */ /* 0x000fe400010f141a */
[----:B------:R-:W-:Y:S01]  /*1b80*/  SHF.R.U32.HI R91, RZ, 0x11, R91 ;  /* 0x00000011ff5b7819 */ /* 0x000fe2000001165b */
[----:B------:R0:W2:Y:S01]  /*1b90*/  LDG.E.CONSTANT R26, desc[UR8][R28.64] ;  /* 0x000000081c1a7981 */ /* 0x0000a2000c1e9900 */
[----:B------:R-:W-:-:S02]  /*1ba0*/  SHF.R.U32.HI R86, RZ, 0x11, R86 ;  /* 0x00000011ff567819 */ /* 0x000fc40000011656 */
[----:B------:R-:W-:Y:S01]  /*1bb0*/  PRMT R91, R91, 0x9910, RZ ;  /* 0x000099105b5b7816 */ /* 0x000fe200000000ff */
[----:B------:R1:W2:Y:S01]  /*1bc0*/  LDG.E.CONSTANT R27, desc[UR8][R88.64] ;  /* 0x00000008581b7981 */ /* 0x0002a2000c1e9900 */
[----:B0-----:R-:W-:Y:S02]  /*1bd0*/  PRMT R28, R90, 0x9910, RZ ;  /* 0x000099105a1c7816 */ /* 0x001fe400000000ff */
[----:B-1----:R-:W-:-:S03]  /*1be0*/  PRMT R88, R86, 0x9910, RZ ;  /* 0x0000991056587816 */ /* 0x002fc600000000ff */
[----:B------:R-:W-:Y:S01]  /*1bf0*/  IMAD R29, R28, 0x460, RZ ;  /* 0x000004601c1d7824 */ /* 0x000fe200078e02ff */
[----:B------:R-:W-:Y:S02]  /*1c00*/  MOV R86, R91 ;  /* 0x0000005b00567202 */ /* 0x000fe40000000f00 */
[----:B------:R-:W-:-:S03]  /*1c10*/  MOV R28, R88 ;  /* 0x00000058001c7202 */ /* 0x000fc60000000f00 */
[----:B------:R-:W-:Y:S02]  /*1c20*/  IMAD R86, R86, 0x460, RZ ;  /* 0x0000046056567824 */ /* 0x000fe400078e02ff */
[----:B------:R-:W-:Y:S01]  /*1c30*/  IMAD R89, R28, 0x460, RZ ;  /* 0x000004601c597824 */ /* 0x000fe200078e02ff */
[----:B------:R-:W-:Y:S02]  /*1c40*/  @!P0 LOP3.LUT R29, R29, 0xffff, RZ, 0xc0, !PT ;  /* 0x0000ffff1d1d8812 */ /* 0x000fe400078ec0ff */
[----:B------:R-:W-:Y:S02]  /*1c50*/  @!P0 LOP3.LUT R91, R86, 0xffff, RZ, 0xc0, !PT ;  /* 0x0000ffff565b8812 */ /* 0x000fe400078ec0ff */
[----:B------:R-:W-:Y:S01]  /*1c60*/  @!P0 LOP3.LUT R89, R89, 0xffff, RZ, 0xc0, !PT ;  /* 0x0000ffff59598812 */ /* 0x000fe200078ec0ff */
[----:B------:R-:W-:-:S04]  /*1c70*/  @!P0 IMAD.WIDE.U32 R28, R29, 0x4, R30 ;  /* 0x000000041d1c8825 */ /* 0x000fc800078e001e */
[--C-:B------:R-:W-:Y:S02]  /*1c80*/  @!P0 IMAD.WIDE.U32 R90, R91, 0x4, R30.reuse ;  /* 0x000000045b5a8825 */ /* 0x100fe400078e001e */
[----:B------:R-:W3:Y:S02]  /*1c90*/  @!P0 LDG.E.CONSTANT R29, desc[UR8][R28.64+0x4] ;  /* 0x000004081c1d8981 */ /* 0x000ee4000c1e9900 */
[----:B------:R-:W-:Y:S02]  /*1ca0*/  @!P0 IMAD.WIDE.U32 R88, R89, 0x4, R30 ;  /* 0x0000000459588825 */ /* 0x000fe400078e001e */
[----:B------:R-:W3:Y:S04]  /*1cb0*/  @!P0 LDG.E.CONSTANT R28, desc[UR8][R30.64+0x6900] ;  /* 0x006900081e1c8981 */ /* 0x000ee8000c1e9900 */
[----:B------:R-:W3:Y:S04]  /*1cc0*/  @!P0 LDG.E.CONSTANT R30, desc[UR8][R90.64+0x8] ;  /* 0x000008085a1e8981 */ /* 0x000ee8000c1e9900 */
[----:B------:R-:W3:Y:S01]  /*1cd0*/  @!P0 LDG.E.CONSTANT R31, desc[UR8][R88.64+0xc] ;  /* 0x00000c08581f8981 */ /* 0x000ee2000c1e9900 */
[----:B------:R-:W-:-:S05]  /*1ce0*/  IMAD R87, R87, 0x2ab, RZ ;  /* 0x000002ab57577824 */ /* 0x000fca00078e02ff */
[----:B------:R-:W-:-:S04]  /*1cf0*/  SHF.R.U32.HI R87, RZ, 0x10, R87 ;  /* 0x00000010ff577819 */ /* 0x000fc80000011657 */
[----:B------:R-:W-:Y:S01]  /*1d00*/  PRMT R86, R87, 0x9910, RZ ;  /* 0x0000991057567816 */ /* 0x000fe200000000ff */
[----:B------:R-:W0:Y:S04]  /*1d10*/  S2UR UR6, SR_CgaCtaId ;  /* 0x00000000000679c3 */ /* 0x000e280000008800 */
[----:B------:R-:W-:-:S04]  /*1d20*/  IMAD R86, R86, 0x60, RZ ;  /* 0x0000006056567824 */ /* 0x000fc800078e02ff */
[----:B------:R-:W-:-:S05]  /*1d30*/  IMAD.MOV R86, RZ, RZ, -R86 ;  /* 0x000000ffff567224 */ /* 0x000fca00078e0a56 */
[----:B------:R-:W-:-:S04]  /*1d40*/  PRMT R87, R86, 0x7710, RZ ;  /* 0x0000771056577816 */ /* 0x000fc800000000ff */
[----:B------:R-:W-:Y:S01]  /*1d50*/  IADD3 R87, PT, PT, R87, R84, RZ ;  /* 0x0000005457577210 */ /* 0x000fe20007ffe0ff */
[----:B------:R-:W-:-:S03]  /*1d60*/  UMOV UR5, 0x400 ;  /* 0x0000040000057882 */ /* 0x000fc60000000000 */
[----:B------:R-:W-:Y:S01]  /*1d70*/  LOP3.LUT R87, R87, 0xffff, RZ, 0xc0, !PT ;  /* 0x0000ffff57577812 */ /* 0x000fe200078ec0ff */
[----:B------:R-:W-:-:S04]  /*1d80*/  UIADD3 UR5, UPT, UPT, UR5, 0x460, URZ ;  /* 0x0000046005057890 */ /* 0x000fc8000fffe0ff */
[----:B0-----:R-:W-:Y:S01]  /*1d90*/  ULEA UR5, UR6, UR5, 0x18 ;  /* 0x0000000506057291 */ /* 0x001fe2000f8ec0ff */
[----:B--2---:R0:W-:Y:S02]  /*1da0*/  STS.128 [R85+0x300], R24 ;  /* 0x0003001855007388 */ /* 0x0041e40000000c00 */
[----:B0-----:R-:W-:Y:S02]  /*1db0*/  IMAD R24, R2, 0x190, R0 ;  /* 0x0000019002187824 */ /* 0x001fe400078e0200 */
[----:B---3--:R0:W-:Y:S02]  /*1dc0*/  @!P0 STS.128 [R85+0x3c0], R28 ;  /* 0x0003c01c55008388 */ /* 0x0081e40000000c00 */
[----:B0-----:R-:W-:Y:S02]  /*1dd0*/  IMAD R28, R24, 0x60, RZ ;  /* 0x00000060181c7824 */ /* 0x001fe400078e02ff */
[----:B------:R-:W-:Y:S02]  /*1de0*/  HFMA2 R30, -RZ, RZ, 0, 0 ;  /* 0x00000000ff1e7431 */ /* 0x000fe400000001ff */
[----:B------:R-:W-:-:S07]  /*1df0*/  IMAD.IADD R29, R87, 0x1, R28 ;  /* 0x00000001571d7824 */ /* 0x000fce00078e021c */
.L_x_0:
[----:B0-----:R-:W-:Y:S01]  /*1e00*/  IMAD R31, R30, 0xc, R67 ;  /* 0x0000000c1e1f7824 */ /* 0x001fe200078e0243 */
[----:B------:R-:W0:Y:S04]  /*1e10*/  LDC.64 R24, c[0x0][0x388] ;  /* 0x0000e200ff187b82 */ /* 0x000e280000000a00 */
[----:B------:R-:W-:-:S05]  /*1e20*/  IADD3 R26, PT, PT, R31, 0xc, RZ ;  /* 0x0000000c1f1a7810 */ /* 0x000fca0007ffe0ff */
[----:B------:R-:W-:-:S05]  /*1e30*/  IMAD.HI.U32 R27, R26, -0x55555555, RZ ;  /* 0xaaaaaaab1a1b7827 */ /* 0x000fca00078e00ff */
[----:B------:R-:W-:-:S05]  /*1e40*/  SHF.R.U32.HI R27, RZ, 0x6, R27 ;  /* 0x00000006ff1b7819 */ /* 0x000fca000001161b */
[----:B------:R-:W-:Y:S02]  /*1e50*/  IMAD R85, R27, -0x60, R26 ;  /* 0xffffffa01b557824 */ /* 0x000fe400078e021a */
[----:B------:R-:W-:-:S03]  /*1e60*/  VIADD R87, R31, 0x18 ;  /* 0x000000181f577836 */ /* 0x000fc60000000000 */
[----:B------:R-:W-:Y:S02]  /*1e70*/  IADD3 R26, PT, PT, R28, R85, RZ ;  /* 0x000000551c1a7210 */ /* 0x000fe40007ffe0ff */
[----:B------:R-:W-:-:S03]  /*1e80*/  IADD3 R86, PT, PT, R31, 0x24, RZ ;  /* 0x000000241f567810 */ /* 0x000fc60007ffe0ff */
[----:B------:R-:W-:Y:S02]  /*1e90*/  IMAD R85, R27, 0x3c0, R26 ;  /* 0x000003c01b557824 */ /* 0x000fe400078e021a */
[----:B------:R-:W-:-:S04]  /*1ea0*/  IMAD.HI.U32 R26, R87, -0x55555555, RZ ;  /* 0xaaaaaaab571a7827 */ /* 0x000fc800078e00ff */
[----:B0-----:R-:W-:Y:S01]  /*1eb0*/  IMAD.WIDE.U32 R84, R85, 0x4, R24 ;  /* 0x0000000455547825 */ /* 0x001fe200078e0018 */
[----:B------:R-:W-:-:S03]  /*1ec0*/  SHF.R.U32.HI R26, RZ, 0x6, R26 ;  /* 0x00000006ff1a7819 */ /* 0x000fc6000001161a */
[----:B------:R-:W-:Y:S02]  /*1ed0*/  IMAD.HI.U32 R27, R86, -0x55555555, RZ ;  /* 0xaaaaaaab561b7827 */ /* 0x000fe400078e00ff */
[----:B------:R0:W2:Y:S01]  /*1ee0*/  LDG.E.CONSTANT R84, desc[UR8][R84.64] ;  /* 0x0000000854547981 */ /* 0x0000a2000c1e9900 */
[----:B------:R-:W-:Y:S01]  /*1ef0*/  IADD3 R88, PT, PT, R31, 0x30, RZ ;  /* 0x000000301f587810 */ /* 0x000fe20007ffe0ff */
[----:B------:R-:W-:Y:S01]  /*1f00*/  IMAD R87, R26, -0x60, R87 ;  /* 0xffffffa01a577824 */ /* 0x000fe200078e0257 */
[----:B------:R-:W-:-:S03]  /*1f10*/  SHF.R.U32.HI R27, RZ, 0x6, R27 ;  /* 0x00000006ff1b7819 */ /* 0x000fc6000001161b */
[----:B------:R-:W-:-:S04]  /*1f20*/  IMAD.HI.U32 R91, R88, -0x55555555, RZ ;  /* 0xaaaaaaab585b7827 */ /* 0x000fc800078e00ff */
[----:B0-----:R-:W-:Y:S01]  /*1f30*/  IMAD.IADD R85, R28, 0x1, R87 ;  /* 0x000000011c557824 */ /* 0x001fe200078e0257 */
[----:B------:R-:W-:Y:S01]  /*1f40*/  SHF.R.U32.HI R91, RZ, 0x6, R91 ;  /* 0x00000006ff5b7819 */ /* 0x000fe2000001165b */
[----:B------:R-:W-:Y:S02]  /*1f50*/  IMAD R89, R27, -0x60, R86 ;  /* 0xffffffa01b597824 */ /* 0x000fe400078e0256 */
[----:B------:R-:W-:Y:S02]  /*1f60*/  IMAD R85, R26, 0x3c0, R85 ;  /* 0x000003c01a557824 */ /* 0x000fe400078e0255 */
[----:B------:R-:W-:Y:S01]  /*1f70*/  VIADD R26, R31, 0x3c ;  /* 0x0000003c1f1a7836 */ /* 0x000fe20000000000 */
[----:B------:R-:W-:Y:S01]  /*1f80*/  IADD3 R86, PT, PT, R28, R89, RZ ;  /* 0x000000591c567210 */ /* 0x000fe20007ffe0ff */
[----:B------:R-:W-:Y:S02]  /*1f90*/  IMAD R93, R91, -0x60, R88 ;  /* 0xffffffa05b5d7824 */ /* 0x000fe400078e0258 */
[----:B------:R-:W-:-:S03]  /*1fa0*/  IMAD.HI.U32 R89, R26, -0x55555555, RZ ;  /* 0xaaaaaaab1a597827 */ /* 0x000fc600078e00ff */
[----:B------:R-:W-:Y:S01]  /*1fb0*/  IADD3 R88, PT, PT, R28, R93, RZ ;  /* 0x0000005d1c587210 */ /* 0x000fe20007ffe0ff */
[----:B------:R-:W-:Y:S01]  /*1fc0*/  IMAD R87, R27, 0x3c0, R86 ;  /* 0x000003c01b577824 */ /* 0x000fe200078e0256 */
[----:B------:R-:W-:Y:S02]  /*1fd0*/  SHF.R.U32.HI R89, RZ, 0x6, R89 ;  /* 0x00000006ff597819 */ /* 0x000fe40000011659 */
[----:B------:R-:W-:Y:S01]  /*1fe0*/  IADD3 R93, PT, PT, R31, 0x48, RZ ;  /* 0x000000481f5d7810 */ /* 0x000fe20007ffe0ff */
[----:B------:R-:W-:Y:S02]  /*1ff0*/  IMAD R91, R91, 0x3c0, R88 ;  /* 0x000003c05b5b7824 */ /* 0x000fe400078e0258 */
[----:B------:R-:W-:Y:S02]  /*2000*/  IMAD R27, R89, -0x60, R26 ;  /* 0xffffffa0591b7824 */ /* 0x000fe400078e021a */
[----:B------:R-:W-:-:S03]  /*2010*/  IMAD.HI.U32 R86, R93, -0x55555555, RZ ;  /* 0xaaaaaaab5d567827 */ /* 0x000fc600078e00ff */
[----:B------:R-:W-:Y:S02]  /*2020*/  IADD3 R26, PT, PT, R28, R27, RZ ;  /* 0x0000001b1c1a7210 */ /* 0x000fe40007ffe0ff */
[----:B------:R-:W-:-:S03]  /*2030*/  SHF.R.U32.HI R86, RZ, 0x6, R86 ;  /* 0x00000006ff567819 */ /* 0x000fc60000011656 */
[----:B------:R-:W-:Y:S02]  /*2040*/  IMAD R89, R89, 0x3c0, R26 ;  /* 0x000003c059597824 */ /* 0x000fe400078e021a */
[----:B------:R-:W-:-:S04]  /*2050*/  IMAD.WIDE.U32 R26, R85, 0x4, R24 ;  /* 0x00000004551a7825 */ /* 0x000fc800078e0018 */
[----:B------:R-:W-:Y:S01]  /*2060*/  IMAD R93, R86, -0x60, R93 ;  /* 0xffffffa0565d7824 */ /* 0x000fe200078e025d */
[----:B------:R0:W3:Y:S01]  /*2070*/  LDG.E.CONSTANT R85, desc[UR8][R26.64] ;  /* 0x000000081a557981 */ /* 0x0000e2000c1e9900 */
[----:B------:R-:W-:-:S04]  /*2080*/  IMAD.HI.U32 R90, R31, -0x55555555, RZ ;  /* 0xaaaaaaab1f5a7827 */ /* 0x000fc800078e00ff */
[----:B------:R-:W-:Y:S02]  /*2090*/  IMAD.IADD R93, R28, 0x1, R93 ;  /* 0x000000011c5d7824 */ /* 0x000fe400078e025d */
[----:B0-----:R-:W-:Y:S01]  /*20a0*/  IMAD.WIDE.U32 R26, R87, 0x4, R24 ;  /* 0x00000004571a7825 */ /* 0x001fe200078e0018 */
[----:B------:R-:W-:-:S03]  /*20b0*/  SHF.R.U32.HI R92, RZ, 0x6, R90 ;  /* 0x00000006ff5c7819 */ /* 0x000fc6000001165a */
[----:B------:R-:W-:Y:S01]  /*20c0*/  IMAD R86, R86, 0x3c0, R93 ;  /* 0x000003c056567824 */ /* 0x000fe200078e025d */
[----:B------:R0:W4:Y:S02]  /*20d0*/  LDG.E.CONSTANT R87, desc[UR8][R26.64] ;  /* 0x000000081a577981 */ /* 0x000124000c1e9900 */
[----:B0-----:R-:W-:-:S05]  /*20e0*/  IMAD.WIDE.U32 R26, R91, 0x4, R24 ;  /* 0x000000045b1a7825 */ /* 0x001fca00078e0018 */
[----:B------:R0:W5:Y:S01]  /*20f0*/  LDG.E.CONSTANT R88, desc[UR8][R26.64] ;  /* 0x000000081a587981 */ /* 0x000162000c1e9900 */
[----:B------:R-:W-:Y:S01]  /*2100*/  IMAD R91, R92, 0x3c0, R29 ;  /* 0x000003c05c5b7824 */ /* 0x000fe200078e021d */
[----:B------:R-:W-:Y:S01]  /*2110*/  IADD3 R92, PT, PT, R31, 0x54, RZ ;  /* 0x000000541f5c7810 */ /* 0x000fe20007ffe0ff */
[----:B0-----:R-:W-:-:S05]  /*2120*/  IMAD.WIDE.U32 R26, R89, 0x4, R24 ;  /* 0x00000004591a7825 */ /* 0x001fca00078e0018 */
[----:B------:R0:W5:Y:S02]  /*2130*/  LDG.E.CONSTANT R89, desc[UR8][R26.64] ;  /* 0x000000081a597981 */ /* 0x000164000c1e9900 */
[----:B0-----:R-:W-:-:S05]  /*2140*/  IMAD.WIDE.U32 R26, R86, 0x4, R24 ;  /* 0x00000004561a7825 */ /* 0x001fca00078e0018 */
[----:B------:R0:W5:Y:S02]  /*2150*/  LDG.E.CONSTANT R86, desc[UR8][R26.64] ;  /* 0x000000081a567981 */ /* 0x000164000c1e9900 */
[----:B0-----:R-:W-:-:S04]  /*2160*/  IMAD.WIDE.U32 R26, R91, 0x4, R24 ;  /* 0x000000045b1a7825 */ /* 0x001fc800078e0018 */
[----:B------:R-:W-:-:S05]  /*2170*/  IMAD.HI.U32 R91, R92, -0x55555555, RZ ;  /* 0xaaaaaaab5c5b7827 */ /* 0x000fca00078e00ff */
[----:B------:R-:W-:-:S05]  /*2180*/  SHF.R.U32.HI R91, RZ, 0x6, R91 ;  /* 0x00000006ff5b7819 */ /* 0x000fca000001165b */
[----:B------:R-:W-:-:S05]  /*2190*/  IMAD R93, R91, -0x60, R92 ;  /* 0xffffffa05b5d7824 */ /* 0x000fca00078e025c */
[----:B------:R-:W-:-:S05]  /*21a0*/  IADD3 R92, PT, PT, R28, R93, RZ ;  /* 0x0000005d1c5c7210 */ /* 0x000fca0007ffe0ff */
[----:B------:R-:W-:-:S04]  /*21b0*/  IMAD R91, R91, 0x3c0, R92 ;  /* 0x000003c05b5b7824 */ /* 0x000fc800078e025c */
[----:B------:R-:W-:Y:S01]  /*21c0*/  IMAD.WIDE.U32 R24, R91, 0x4, R24 ;  /* 0x000000045b187825 */ /* 0x000fe200078e0018 */
[----:B------:R-:W-:Y:S02]  /*21d0*/  LEA R90, R31, UR5, 0x2 ;  /* 0x000000051f5a7c11 */ /* 0x000fe4000f8e10ff */
[----:B------:R-:W5:Y:S04]  /*21e0*/  LDG.E.CONSTANT R31, desc[UR8][R26.64] ;  /* 0x000000081a1f7981 */ /* 0x000f68000c1e9900 */
[----:B------:R-:W5:Y:S01]  /*21f0*/  LDG.E.CONSTANT R25, desc[UR8][R24.64] ;  /* 0x0000000818197981 */ /* 0x000f62000c1e9900 */
[----:B------:R-:W-:-:S05]  /*2200*/  VIADD R30, R30, 0x8 ;  /* 0x000000081e1e7836 */ /* 0x000fca0000000000 */
[----:B------:R-:W-:Y:S01]  /*2210*/  ISETP.NE.AND P0, PT, R30, 0x140, PT ;  /* 0x000001401e00780c */ /* 0x000fe20003f05270 */
[----:B--2---:R0:W-:Y:S04]  /*2220*/  STS [R90+0x30], R84 ;  /* 0x000030545a007388 */ /* 0x0041e80000000800 */
[----:B---3--:R0:W-:Y:S04]  /*2230*/  STS [R90+0x60], R85 ;  /* 0x000060555a007388 */ /* 0x0081e80000000800 */
[----:B----4-:R0:W-:Y:S04]  /*2240*/  STS [R90+0x90], R87 ;  /* 0x000090575a007388 */ /* 0x0101e80000000800 */
[----:B-----5:R0:W-:Y:S04]  /*2250*/  STS [R90+0xc0], R88 ;  /* 0x0000c0585a007388 */ /* 0x0201e80000000800 */
[----:B------:R0:W-:Y:S04]  /*2260*/  STS [R90+0xf0], R89 ;  /* 0x0000f0595a007388 */ /* 0x0001e80000000800 */
[----:B------:R0:W-:Y:S04]  /*2270*/  STS [R90+0x120], R86 ;  /* 0x000120565a007388 */ /* 0x0001e80000000800 */
[----:B------:R0:W-:Y:S04]  /*2280*/  STS [R90], R31 ;  /* 0x0000001f5a007388 */ /* 0x0001e80000000800 */
[----:B------:R0:W-:Y:S01]  /*2290*/  STS [R90+0x150], R25 ;  /* 0x000150195a007388 */ /* 0x0001e20000000800 */
[----:B------:R-:W-:Y:S05]  /*22a0*/  @P0 BRA `(.L_x_0) ;  /* 0xfffffff800d40947 */ /* 0x000fea000383ffff */
[----:B------:R-:W-:Y:S01]  /*22b0*/  BAR.SYNC.DEFER_BLOCKING 0x0 ;  /* 0x0000000000007b1d */ /* 0x000fe20000010000 */
[----:B0-----:R-:W-:-:S07]  /*22c0*/  MOV R84, RZ ;  /* 0x000000ff00547202 */ /* 0x001fce0000000f00 */
.L_x_1:
[C---:B------:R-:W-:Y:S01]  /*22d0*/  IMAD R24, R84.reuse, 0x18, R67 ;  /* 0x0000001854187824 */ /* 0x040fe200078e0243 */
[C---:B------:R-:W-:Y:S01]  /*22e0*/  LEA R28, R84.reuse, UR4, 0x2 ;  /* 0x00000004541c7c11 */ /* 0x040fe2000f8e10ff */
[----:B------:R-:W-:-:S03]  /*22f0*/  VIADD R84, R84, 0x1 ;  /* 0x0000000154547836 */ /* 0x000fc60000000000 */
[----:B------:R-:W-:Y:S01]  /*2300*/  SHF.L.U32 R24, R24, 0x2, RZ ;  /* 0x0000000218187819 */ /* 0x000fe200000006ff */
[----:B------:R-:W-:Y:S01]  /*2310*/  LDS R87, [R28] ;  /* 0x000000001c577984 */ /* 0x000fe20000000800 */
[----:B------:R-:W-:Y:S02]  /*2320*/  ISETP.NE.AND P0, PT, R84, 0x28, PT ;  /* 0x000000285400780c */ /* 0x000fe40003f05270 */
[----:B------:R-:W-:Y:S01]  /*2330*/  LEA R29, R24, UR5, 0x2 ;  /* 0x00000005181d7c11 */ /* 0x000fe2000f8e10ff */
[----:B------:R-:W-:Y:S04]  /*2340*/  LDS R86, [R28+0xa0] ;  /* 0x0000a0001c567984 */ /* 0x000fe80000000800 */
[----:B------:R-:W-:Y:S04]  /*2350*/  LDS R85, [R28+0x140] ;  /* 0x000140001c557984 */ /* 0x000fe80000000800 */
[----:B------:R-:W-:Y:S04]  /*2360*/  LDS R88, [R28+0x1e0] ;  /* 0x0001e0001c587984 */ /* 0x000fe80000000800 */
[----:B------:R-:W-:Y:S04]  /*2370*/  LDS R89, [R28+0x280] ;  /* 0x000280001c597984 */ /* 0x000fe80000000800 */
[----:B------:R-:W-:Y:S04]  /*2380*/  LDS R90, [R28+0x320] ;  /* 0x000320001c5a7984 */ /* 0x000fe80000000800 */
[----:B------:R-:W-:Y:S04]  /*2390*/  LDS R91, [R28+0x3c0] ;  /* 0x0003c0001c5b7984 */ /* 0x000fe80000000800 */
[----:B------:R-:W0:Y:S04]  /*23a0*/  LDS.128 R24, [R29] ;  /* 0x000000001d187984 */ /* 0x000e280000000c00 */
[----:B------:R-:W1:Y:S01]  /*23b0*/  LDS.128 R28, [R29+0xc0] ;  /* 0x0000c0001d1c7984 */ /* 0x000e620000000c00 */
[C---:B0-----:R-:W-:Y:S01]  /*23c0*/  FFMA R66, R87.reuse, R24, R66 ;  /* 0x0000001857427223 */ /* 0x041fe20000000042 */
[C---:B------:R-:W-:Y:S01]  /*23d0*/  FFMA R62, R24.reuse, R86, R62 ;  /* 0x00000056183e7223 */ /* 0x040fe2000000003e */
[C---:B------:R-:W-:Y:S01]  /*23e0*/  FFMA R58, R24.reuse, R85, R58 ;  /* 0x00000055183a7223 */ /* 0x040fe2000000003a */
[C---:B------:R-:W-:Y:S01]  /*23f0*/  FFMA R54, R24.reuse, R88, R54 ;  /* 0x0000005818367223 */ /* 0x040fe20000000036 */
[C---:B------:R-:W-:Y:S01]  /*2400*/  FFMA R50, R24.reuse, R89, R50 ;  /* 0x0000005918327223 */ /* 0x040fe20000000032 */
[C---:B------:R-:W-:Y:S01]  /*2410*/  FFMA R46, R24.reuse, R90, R46 ;  /* 0x0000005a182e7223 */ /* 0x040fe2000000002e */
[----:B------:R-:W-:Y:S01]  /*2420*/  FFMA R42, R24, R91, R42 ;  /* 0x0000005b182a7223 */ /* 0x000fe2000000002a */
[-C--:B------:R-:W-:Y:S01]  /*2430*/  FFMA R65, R87, R25.reuse, R65 ;  /* 0x0000001957417223 */ /* 0x080fe20000000041 */
[-C--:B------:R-:W-:Y:S01]  /*2440*/  FFMA R61, R86, R25.reuse, R61 ;  /* 0x00000019563d7223 */ /* 0x080fe2000000003d */
[-C--:B------:R-:W-:Y:S01]  /*2450*/  FFMA R57, R85, R25.reuse, R57 ;  /* 0x0000001955397223 */ /* 0x080fe20000000039 */
[-C--:B------:R-:W-:Y:S01]  /*2460*/  FFMA R53, R88, R25.reuse, R53 ;  /* 0x0000001958357223 */ /* 0x080fe20000000035 */
[-C--:B------:R-:W-:Y:S01]  /*2470*/  FFMA R49, R89, R25.reuse, R49 ;  /* 0x0000001959317223 */ /* 0x080fe20000000031 */
[-C--:B------:R-:W-:Y:S01]  /*2480*/  FFMA R45, R90, R25.reuse, R45 ;  /* 0x000000195a2d7223 */ /* 0x080fe2000000002d */
        /* <DEDUP_REMOVED lines=15> */
[C---:B-1----:R-:W-:Y:S01]  /*2580*/  FFMA R38, R87.reuse, R28, R38 ;  /* 0x0000001c57267223 */ /* 0x042fe20000000026 */
        /* <DEDUP_REMOVED lines=27> */
[----:B------:R-:W-:Y:S06]  /*2740*/  @P0 BRA `(.L_x_1) ;  /* 0xfffffff800e00947 */ /* 0x000fec000383ffff */
[----:B------:R-:W-:-:S04]  /*2750*/  IADD3 R2, PT, PT, R2, 0x1, RZ ;  /* 0x0000000102027810 */ /* 0x000fc80007ffe0ff */
[----:B------:R-:W-:-:S13]  /*2760*/  ISETP.NE.AND P0, PT, R2, 0x4, PT ;  /* 0x000000040200780c */ /* 0x000fda0003f05270 */
[----:B------:R-:W-:Y:S05]  /*2770*/  @P0 BRA `(.L_x_2) ;  /* 0xffffffe8009c0947 */ /* 0x000fea000383ffff */
[----:B------:R-:W0:Y:S01]  /*2780*/  S2R R0, SR_CTAID.X ;  /* 0x0000000000007919 */ /* 0x000e220000002500 */
[----:B------:R-:W1:Y:S01]  /*2790*/  LDC.64 R24, c[0x0][0x390] ;  /* 0x0000e400ff187b82 */ /* 0x000e620000000a00 */
[----:B0-----:R-:W-:-:S05]  /*27a0*/  IMAD R27, R0, 0x18, R67 ;  /* 0x00000018001b7824 */ /* 0x001fca00078e0243 */
[----:B------:R-:W-:-:S05]  /*27b0*/  SHF.L.U32 R27, R27, 0x2, RZ ;  /* 0x000000021b1b7819 */ /* 0x000fca00000006ff */
[----:B-1----:R-:W-:-:S05]  /*27c0*/  IMAD.WIDE.U32 R24, R27, 0x4, R24 ;  /* 0x000000041b187825 */ /* 0x002fca00078e0018 */
[----:B------:R-:W-:Y:S04]  /*27d0*/  STG.E desc[UR8][R24.64], R66 ;  /* 0x0000004218007986 */ /* 0x000fe8000c101908 */
        /* <DEDUP_REMOVED lines=54> */
[----:B------:R-:W-:Y:S01]  /*2b40*/  STG.E desc[UR8][R24.64+0x276cc], R3 ;  /* 0x0276cc0318007986 */ /* 0x000fe2000c101908 */
[----:B------:R-:W-:Y:S05]  /*2b50*/  EXIT ;  /* 0x000000000000794d */ /* 0x000fea0003800000 */
.L_x_3:
[----:B------:R-:W-:-:S00]  /*2b60*/  BRA `(.L_x_3) ;  /* 0xfffffffc00fc7947 */ /* 0x000fc0000383ffff */
[----:B------:R-:W-:-:S00]  /*2b70*/  NOP ;  /* 0x0000000000007918 */ /* 0x000fc00000000000 */
        /* <DEDUP_REMOVED lines=8> */
.L_x_5:


//--------------------- .text.my_kernel_kernel1   --------------------------
	.section	.text.my_kernel_kernel1,"ax",@progbits
	.align	128
        .global         my_kernel_kernel1
        .type           my_kernel_kernel1,@function
        .size           my_kernel_kernel1,(.L_x_6 - my_kernel_kernel1)
        .other          my_kernel_kernel1,@"STO_CUDA_ENTRY STV_DEFAULT"
my_kernel_kernel1:
.text.my_kernel_kernel1:
[----:B------:R-:W-:Y:S01]  /*0000*/  LDC R1, c[0x0][0x37c] ;  /* 0x0000df00ff017b82 */ /* 0x000fe20000000800 */
[----:B------:R-:W0:Y:S07]  /*0010*/  S2R R9, SR_CTAID.X ;  /* 0x0000000000097919 */ /* 0x000e2e0000002500 */
[----:B------:R-:W1:Y:S01]  /*0020*/  LDC.64 R2, c[0x0][0x388] ;  /* 0x0000e200ff027b82 */ /* 0x000e620000000a00 */
[----:B------:R-:W2:Y:S01]  /*0030*/  LDCU.64 UR4, c[0x0][0x358] ;  /* 0x00006b00ff0477ac */ /* 0x000ea20008000a00 */
[----:B------:R-:W0:Y:S06]  /*0040*/  S2R R0, SR_TID.X ;  /* 0x0000000000007919 */ /* 0x000e2c0000002100 */
[----:B------:R-:W3:Y:S01]  /*0050*/  LDC.64 R4, c[0x0][0x390] ;  /* 0x0000e400ff047b82 */ /* 0x000ee20000000a00 */
[----:B0-----:R-:W-:-:S05]  /*0060*/  LEA R9, R9, R0, 0x6 ;  /* 0x0000000009097211 */ /* 0x001fca00078e30ff */
[----:B------:R-:W-:-:S04]  /*0070*/  IMAD.HI.U32 R0, R9, -0x77777777, RZ ;  /* 0x8888888909007827 */ /* 0x000fc800078e00ff */
[----:B-1----:R-:W-:Y:S01]  /*0080*/  IMAD.WIDE.U32 R2, R9, 0x4, R2 ;  /* 0x0000000409027825 */ /* 0x002fe200078e0002 */
[----:B------:R-:W-:-:S05]  /*0090*/  SHF.R.U32.HI R0, RZ, 0x9, R0 ;  /* 0x00000009ff007819 */ /* 0x000fca0000011600 */
[----:B------:R-:W-:Y:S01]  /*00a0*/  IMAD R7, R0, -0x3c0, R9 ;  /* 0xfffffc4000077824 */ /* 0x000fe200078e0209 */
[----:B--2---:R-:W2:Y:S03]  /*00b0*/  LDG.E.CONSTANT R2, desc[UR4][R2.64] ;  /* 0x0000000402027981 */ /* 0x004ea6000c1e9900 */
[----:B---3--:R-:W-:Y:S02]  /*00c0*/  IMAD.WIDE.U32 R4, R7, 0x4, R4 ;  /* 0x0000000407047825 */ /* 0x008fe400078e0004 */
[----:B------:R-:W0:Y:S04]  /*00d0*/  LDC.64 R6, c[0x0][0x380] ;  /* 0x0000e000ff067b82 */ /* 0x000e280000000a00 */
[----:B------:R-:W2:Y:S01]  /*00e0*/  LDG.E.CONSTANT R5, desc[UR4][R4.64] ;  /* 0x0000000404057981 */ /* 0x000ea2000c1e9900 */
[----:B0-----:R-:W-:-:S04]  /*00f0*/  IMAD.WIDE.U32 R6, R9, 0x4, R6 ;  /* 0x0000000409067825 */ /* 0x001fc800078e0006 */
[----:B--2---:R-:W-:-:S04]  /*0100*/  FADD R0, R2, R5 ;  /* 0x0000000502007221 */ /* 0x004fc80000000000 */
[----:B------:R-:W-:-:S05]  /*0110*/  FADD R8, R0, 3 ;  /* 0x4040000000087421 */ /* 0x000fca0000000000 */
[----:B------:R-:W-:-:S04]  /*0120*/  FMNMX R8, R8, 6, PT ;  /* 0x40c0000008087809 */ /* 0x000fc80003800000 */
[----:B------:R-:W-:-:S05]  /*0130*/  FMNMX R8, RZ, R8, !PT ;  /* 0x00000008ff087209 */ /* 0x000fca0007800000 */
[----:B------:R-:W-:-:S04]  /*0140*/  FMUL R11, R8, 0.16666670143604278564 ;  /* 0x3e2aaaad080b7820 */ /* 0x000fc80000400000 */
[----:B------:R-:W-:-:S05]  /*0150*/  FMUL R11, R0, R11 ;  /* 0x0000000b000b7220 */ /* 0x000fca0000400000 */
[----:B------:R-:W-:Y:S01]  /*0160*/  STG.E desc[UR4][R6.64], R11 ;  /* 0x0000000b06007986 */ /* 0x000fe2000c101904 */
[----:B------:R-:W-:Y:S05]  /*0170*/  EXIT ;  /* 0x000000000000794d */ /* 0x000fea0003800000 */
.L_x_4:
        /* <DEDUP_REMOVED lines=16> */
.L_x_6:


//--------------------- .nv.shared.my_kernel_kernel0 --------------------------
	.section	.nv.shared.my_kernel_kernel0,"aw",@nobits
	.sectionflags	@""
	.align	4
.nv.shared.my_kernel_kernel0:
	.zero		17504


//--------------------- .nv.shared.reserved.0     --------------------------
	.section	.nv.shared.reserved.0,"aw",@nobits
	.weak		__nv_reservedSMEM_offset_0_alias
	.size		__nv_reservedSMEM_offset_0_alias, 0, 64
	.other		__nv_reservedSMEM_offset_0_alias,@"STO_CUDA_RESERVED_SHARED STV_DEFAULT"
__nv_reservedSMEM_offset_0_alias:
	.zero		0
	.zero		64


//--------------------- .nv.constant0.my_kernel_kernel0 --------------------------
	.section	.nv.constant0.my_kernel_kernel0,"a",@progbits
	.sectionflags	@""
	.align	4
.nv.constant0.my_kernel_kernel0:
	.zero		920


//--------------------- .nv.constant0.my_kernel_kernel1 --------------------------
	.section	.nv.constant0.my_kernel_kernel1,"a",@progbits
	.sectionflags	@""
	.align	4
.nv.constant0.my_kernel_kernel1:
	.zero		920


//--------------------- SYMBOLS --------------------------

	.type		.nv.reservedSmem.offset0,@object
	.size		.nv.reservedSmem.offset0,0x4
	.type		.nv.reservedSmem.cap,@object
	.size		.nv.reservedSmem.cap,0x4
